//
// Generated by NVIDIA NVVM Compiler
//
// Compiler Build ID: CL-36424714
// Cuda compilation tools, release 13.0, V13.0.88
// Based on NVVM 20.0.0
//

.version 9.0
.target sm_100
.address_size 64

	// .globl	_Z31kMeansClusterAssignmentGeodesicPKfPiii

.visible .entry _Z31kMeansClusterAssignmentGeodesicPKfPiii(
	.param .u64 .ptr .align 1 _Z31kMeansClusterAssignmentGeodesicPKfPiii_param_0,
	.param .u64 .ptr .align 1 _Z31kMeansClusterAssignmentGeodesicPKfPiii_param_1,
	.param .u32 _Z31kMeansClusterAssignmentGeodesicPKfPiii_param_2,
	.param .u32 _Z31kMeansClusterAssignmentGeodesicPKfPiii_param_3
)
{
	.reg .pred 	%p<40>;
	.reg .b32 	%r<119>;
	.reg .b32 	%f<71>;
	.reg .b64 	%rd<43>;

	ld.param.u64 	%rd3, [_Z31kMeansClusterAssignmentGeodesicPKfPiii_param_0];
	ld.param.u64 	%rd2, [_Z31kMeansClusterAssignmentGeodesicPKfPiii_param_1];
	ld.param.u32 	%r37, [_Z31kMeansClusterAssignmentGeodesicPKfPiii_param_2];
	ld.param.u32 	%r38, [_Z31kMeansClusterAssignmentGeodesicPKfPiii_param_3];
	cvta.to.global.u64 	%rd1, %rd3;
	mov.u32 	%r39, %ctaid.x;
	mov.u32 	%r40, %ntid.x;
	mov.u32 	%r41, %tid.x;
	mad.lo.s32 	%r1, %r39, %r40, %r41;
	setp.ge.s32 	%p1, %r1, %r37;
	@%p1 bra 	$L__BB0_15;
	setp.lt.s32 	%p2, %r38, 1;
	mov.b32 	%r118, -1;
	@%p2 bra 	$L__BB0_14;
	and.b32  	%r2, %r38, 15;
	setp.lt.u32 	%p3, %r38, 16;
	mov.f32 	%f67, 0f7149F2CA;
	mov.b32 	%r118, -1;
	mov.b32 	%r109, 0;
	@%p3 bra 	$L__BB0_5;
	and.b32  	%r109, %r38, 2147483632;
	shl.b32 	%r4, %r37, 4;
	mov.f32 	%f67, 0f7149F2CA;
	mov.b32 	%r118, -1;
	mov.b32 	%r103, 0;
	mul.wide.s32 	%rd6, %r37, 4;
	mov.u32 	%r102, %r1;
$L__BB0_4:
	.pragma "nounroll";
	mul.wide.s32 	%rd4, %r102, 4;
	add.s64 	%rd5, %rd1, %rd4;
	ld.global.f32 	%f12, [%rd5];
	setp.lt.f32 	%p4, %f12, %f67;
	selp.f32 	%f13, %f12, %f67, %p4;
	selp.b32 	%r48, %r103, %r118, %p4;
	add.s64 	%rd7, %rd5, %rd6;
	ld.global.f32 	%f14, [%rd7];
	setp.lt.f32 	%p5, %f14, %f13;
	selp.f32 	%f15, %f14, %f13, %p5;
	add.s32 	%r49, %r103, 1;
	selp.b32 	%r50, %r49, %r48, %p5;
	add.s64 	%rd8, %rd7, %rd6;
	ld.global.f32 	%f16, [%rd8];
	setp.lt.f32 	%p6, %f16, %f15;
	selp.f32 	%f17, %f16, %f15, %p6;
	add.s32 	%r51, %r103, 2;
	selp.b32 	%r52, %r51, %r50, %p6;
	add.s64 	%rd9, %rd8, %rd6;
	ld.global.f32 	%f18, [%rd9];
	setp.lt.f32 	%p7, %f18, %f17;
	selp.f32 	%f19, %f18, %f17, %p7;
	add.s32 	%r53, %r103, 3;
	selp.b32 	%r54, %r53, %r52, %p7;
	add.s64 	%rd10, %rd9, %rd6;
	ld.global.f32 	%f20, [%rd10];
	setp.lt.f32 	%p8, %f20, %f19;
	selp.f32 	%f21, %f20, %f19, %p8;
	add.s32 	%r55, %r103, 4;
	selp.b32 	%r56, %r55, %r54, %p8;
	add.s64 	%rd11, %rd10, %rd6;
	ld.global.f32 	%f22, [%rd11];
	setp.lt.f32 	%p9, %f22, %f21;
	selp.f32 	%f23, %f22, %f21, %p9;
	add.s32 	%r57, %r103, 5;
	selp.b32 	%r58, %r57, %r56, %p9;
	add.s64 	%rd12, %rd11, %rd6;
	ld.global.f32 	%f24, [%rd12];
	setp.lt.f32 	%p10, %f24, %f23;
	selp.f32 	%f25, %f24, %f23, %p10;
	add.s32 	%r59, %r103, 6;
	selp.b32 	%r60, %r59, %r58, %p10;
	add.s64 	%rd13, %rd12, %rd6;
	ld.global.f32 	%f26, [%rd13];
	setp.lt.f32 	%p11, %f26, %f25;
	selp.f32 	%f27, %f26, %f25, %p11;
	add.s32 	%r61, %r103, 7;
	selp.b32 	%r62, %r61, %r60, %p11;
	add.s64 	%rd14, %rd13, %rd6;
	ld.global.f32 	%f28, [%rd14];
	setp.lt.f32 	%p12, %f28, %f27;
	selp.f32 	%f29, %f28, %f27, %p12;
	add.s32 	%r63, %r103, 8;
	selp.b32 	%r64, %r63, %r62, %p12;
	add.s64 	%rd15, %rd14, %rd6;
	ld.global.f32 	%f30, [%rd15];
	setp.lt.f32 	%p13, %f30, %f29;
	selp.f32 	%f31, %f30, %f29, %p13;
	add.s32 	%r65, %r103, 9;
	selp.b32 	%r66, %r65, %r64, %p13;
	add.s64 	%rd16, %rd15, %rd6;
	ld.global.f32 	%f32, [%rd16];
	setp.lt.f32 	%p14, %f32, %f31;
	selp.f32 	%f33, %f32, %f31, %p14;
	add.s32 	%r67, %r103, 10;
	selp.b32 	%r68, %r67, %r66, %p14;
	add.s64 	%rd17, %rd16, %rd6;
	ld.global.f32 	%f34, [%rd17];
	setp.lt.f32 	%p15, %f34, %f33;
	selp.f32 	%f35, %f34, %f33, %p15;
	add.s32 	%r69, %r103, 11;
	selp.b32 	%r70, %r69, %r68, %p15;
	add.s64 	%rd18, %rd17, %rd6;
	ld.global.f32 	%f36, [%rd18];
	setp.lt.f32 	%p16, %f36, %f35;
	selp.f32 	%f37, %f36, %f35, %p16;
	add.s32 	%r71, %r103, 12;
	selp.b32 	%r72, %r71, %r70, %p16;
	add.s64 	%rd19, %rd18, %rd6;
	ld.global.f32 	%f38, [%rd19];
	setp.lt.f32 	%p17, %f38, %f37;
	selp.f32 	%f39, %f38, %f37, %p17;
	add.s32 	%r73, %r103, 13;
	selp.b32 	%r74, %r73, %r72, %p17;
	add.s64 	%rd20, %rd19, %rd6;
	ld.global.f32 	%f40, [%rd20];
	setp.lt.f32 	%p18, %f40, %f39;
	selp.f32 	%f41, %f40, %f39, %p18;
	add.s32 	%r75, %r103, 14;
	selp.b32 	%r76, %r75, %r74, %p18;
	add.s64 	%rd21, %rd20, %rd6;
	ld.global.f32 	%f42, [%rd21];
	setp.lt.f32 	%p19, %f42, %f41;
	selp.f32 	%f67, %f42, %f41, %p19;
	add.s32 	%r77, %r103, 15;
	selp.b32 	%r118, %r77, %r76, %p19;
	add.s32 	%r102, %r102, %r4;
	add.s32 	%r103, %r103, 16;
	setp.ne.s32 	%p20, %r103, %r109;
	@%p20 bra 	$L__BB0_4;
$L__BB0_5:
	setp.eq.s32 	%p21, %r2, 0;
	@%p21 bra 	$L__BB0_14;
	and.b32  	%r14, %r38, 7;
	setp.lt.u32 	%p22, %r2, 8;
	@%p22 bra 	$L__BB0_8;
	mad.lo.s32 	%r79, %r109, %r37, %r1;
	mul.wide.s32 	%rd22, %r79, 4;
	add.s64 	%rd23, %rd1, %rd22;
	ld.global.f32 	%f43, [%rd23];
	setp.lt.f32 	%p23, %f43, %f67;
	selp.f32 	%f44, %f43, %f67, %p23;
	selp.b32 	%r80, %r109, %r118, %p23;
	add.s32 	%r81, %r109, 1;
	mul.wide.s32 	%rd24, %r37, 4;
	add.s64 	%rd25, %rd23, %rd24;
	ld.global.f32 	%f45, [%rd25];
	setp.lt.f32 	%p24, %f45, %f44;
	selp.f32 	%f46, %f45, %f44, %p24;
	selp.b32 	%r82, %r81, %r80, %p24;
	add.s32 	%r83, %r109, 2;
	add.s64 	%rd26, %rd25, %rd24;
	ld.global.f32 	%f47, [%rd26];
	setp.lt.f32 	%p25, %f47, %f46;
	selp.f32 	%f48, %f47, %f46, %p25;
	selp.b32 	%r84, %r83, %r82, %p25;
	add.s32 	%r85, %r109, 3;
	add.s64 	%rd27, %rd26, %rd24;
	ld.global.f32 	%f49, [%rd27];
	setp.lt.f32 	%p26, %f49, %f48;
	selp.f32 	%f50, %f49, %f48, %p26;
	selp.b32 	%r86, %r85, %r84, %p26;
	add.s32 	%r87, %r109, 4;
	add.s64 	%rd28, %rd27, %rd24;
	ld.global.f32 	%f51, [%rd28];
	setp.lt.f32 	%p27, %f51, %f50;
	selp.f32 	%f52, %f51, %f50, %p27;
	selp.b32 	%r88, %r87, %r86, %p27;
	add.s32 	%r89, %r109, 5;
	add.s64 	%rd29, %rd28, %rd24;
	ld.global.f32 	%f53, [%rd29];
	setp.lt.f32 	%p28, %f53, %f52;
	selp.f32 	%f54, %f53, %f52, %p28;
	selp.b32 	%r90, %r89, %r88, %p28;
	add.s32 	%r91, %r109, 6;
	add.s64 	%rd30, %rd29, %rd24;
	ld.global.f32 	%f55, [%rd30];
	setp.lt.f32 	%p29, %f55, %f54;
	selp.f32 	%f56, %f55, %f54, %p29;
	selp.b32 	%r92, %r91, %r90, %p29;
	add.s32 	%r93, %r109, 7;
	add.s64 	%rd31, %rd30, %rd24;
	ld.global.f32 	%f57, [%rd31];
	setp.lt.f32 	%p30, %f57, %f56;
	selp.f32 	%f67, %f57, %f56, %p30;
	selp.b32 	%r118, %r93, %r92, %p30;
	add.s32 	%r109, %r109, 8;
$L__BB0_8:
	setp.eq.s32 	%p31, %r14, 0;
	@%p31 bra 	$L__BB0_14;
	and.b32  	%r20, %r38, 3;
	setp.lt.u32 	%p32, %r14, 4;
	@%p32 bra 	$L__BB0_11;
	mad.lo.s32 	%r95, %r109, %r37, %r1;
	mul.wide.s32 	%rd32, %r95, 4;
	add.s64 	%rd33, %rd1, %rd32;
	ld.global.f32 	%f58, [%rd33];
	setp.lt.f32 	%p33, %f58, %f67;
	selp.f32 	%f59, %f58, %f67, %p33;
	selp.b32 	%r96, %r109, %r118, %p33;
	add.s32 	%r97, %r109, 1;
	mul.wide.s32 	%rd34, %r37, 4;
	add.s64 	%rd35, %rd33, %rd34;
	ld.global.f32 	%f60, [%rd35];
	setp.lt.f32 	%p34, %f60, %f59;
	selp.f32 	%f61, %f60, %f59, %p34;
	selp.b32 	%r98, %r97, %r96, %p34;
	add.s32 	%r99, %r109, 2;
	add.s64 	%rd36, %rd35, %rd34;
	ld.global.f32 	%f62, [%rd36];
	setp.lt.f32 	%p35, %f62, %f61;
	selp.f32 	%f63, %f62, %f61, %p35;
	selp.b32 	%r100, %r99, %r98, %p35;
	add.s32 	%r101, %r109, 3;
	add.s64 	%rd37, %rd36, %rd34;
	ld.global.f32 	%f64, [%rd37];
	setp.lt.f32 	%p36, %f64, %f63;
	selp.f32 	%f67, %f64, %f63, %p36;
	selp.b32 	%r118, %r101, %r100, %p36;
	add.s32 	%r109, %r109, 4;
$L__BB0_11:
	setp.eq.s32 	%p37, %r20, 0;
	@%p37 bra 	$L__BB0_14;
	mad.lo.s32 	%r115, %r109, %r37, %r1;
	neg.s32 	%r114, %r20;
$L__BB0_13:
	.pragma "nounroll";
	mul.wide.s32 	%rd38, %r115, 4;
	add.s64 	%rd39, %rd1, %rd38;
	ld.global.f32 	%f65, [%rd39];
	setp.lt.f32 	%p38, %f65, %f67;
	selp.f32 	%f67, %f65, %f67, %p38;
	selp.b32 	%r118, %r109, %r118, %p38;
	add.s32 	%r109, %r109, 1;
	add.s32 	%r115, %r115, %r37;
	add.s32 	%r114, %r114, 1;
	setp.ne.s32 	%p39, %r114, 0;
	@%p39 bra 	$L__BB0_13;
$L__BB0_14:
	cvta.to.global.u64 	%rd40, %rd2;
	mul.wide.s32 	%rd41, %r1, 4;
	add.s64 	%rd42, %rd40, %rd41;
	st.global.u32 	[%rd42], %r118;
$L__BB0_15:
	ret;

}
	// .globl	_Z25kMeansCentroidSumGeodesicPKfPKiPfPiiii
.visible .entry _Z25kMeansCentroidSumGeodesicPKfPKiPfPiiii(
	.param .u64 .ptr .align 1 _Z25kMeansCentroidSumGeodesicPKfPKiPfPiiii_param_0,
	.param .u64 .ptr .align 1 _Z25kMeansCentroidSumGeodesicPKfPKiPfPiiii_param_1,
	.param .u64 .ptr .align 1 _Z25kMeansCentroidSumGeodesicPKfPKiPfPiiii_param_2,
	.param .u64 .ptr .align 1 _Z25kMeansCentroidSumGeodesicPKfPKiPfPiiii_param_3,
	.param .u32 _Z25kMeansCentroidSumGeodesicPKfPKiPfPiiii_param_4,
	.param .u32 _Z25kMeansCentroidSumGeodesicPKfPKiPfPiiii_param_5,
	.param .u32 _Z25kMeansCentroidSumGeodesicPKfPKiPfPiiii_param_6
)
{
	.reg .pred 	%p<11>;
	.reg .b32 	%r<50>;
	.reg .b32 	%f<59>;
	.reg .b64 	%rd<30>;

	ld.param.u64 	%rd6, [_Z25kMeansCentroidSumGeodesicPKfPKiPfPiiii_param_0];
	ld.param.u64 	%rd4, [_Z25kMeansCentroidSumGeodesicPKfPKiPfPiiii_param_1];
	ld.param.u64 	%rd7, [_Z25kMeansCentroidSumGeodesicPKfPKiPfPiiii_param_2];
	ld.param.u64 	%rd5, [_Z25kMeansCentroidSumGeodesicPKfPKiPfPiiii_param_3];
	ld.param.u32 	%r31, [_Z25kMeansCentroidSumGeodesicPKfPKiPfPiiii_param_4];
	ld.param.u32 	%r30, [_Z25kMeansCentroidSumGeodesicPKfPKiPfPiiii_param_6];
	cvta.to.global.u64 	%rd1, %rd7;
	cvta.to.global.u64 	%rd2, %rd6;
	mov.u32 	%r32, %ctaid.x;
	mov.u32 	%r33, %ntid.x;
	mov.u32 	%r34, %tid.x;
	mad.lo.s32 	%r1, %r32, %r33, %r34;
	setp.ge.s32 	%p1, %r1, %r31;
	@%p1 bra 	$L__BB1_15;
	cvta.to.global.u64 	%rd8, %rd4;
	mul.wide.s32 	%rd9, %r1, 4;
	add.s64 	%rd10, %rd8, %rd9;
	ld.global.u32 	%r2, [%rd10];
	setp.lt.s32 	%p2, %r30, 1;
	@%p2 bra 	$L__BB1_14;
	mul.lo.s32 	%r3, %r2, %r30;
	mul.lo.s32 	%r4, %r30, %r1;
	and.b32  	%r5, %r30, 15;
	setp.lt.u32 	%p3, %r30, 16;
	mov.b32 	%r45, 0;
	@%p3 bra 	$L__BB1_5;
	and.b32  	%r45, %r30, 2147483632;
	neg.s32 	%r43, %r45;
	add.s64 	%rd3, %rd2, 32;
	mov.u32 	%r41, %r4;
	mov.u32 	%r42, %r3;
$L__BB1_4:
	.pragma "nounroll";
	mul.wide.s32 	%rd11, %r42, 4;
	add.s64 	%rd12, %rd1, %rd11;
	mul.wide.s32 	%rd13, %r41, 4;
	add.s64 	%rd14, %rd3, %rd13;
	ld.global.f32 	%f1, [%rd14+-32];
	atom.global.add.f32 	%f2, [%rd12], %f1;
	ld.global.f32 	%f3, [%rd14+-28];
	atom.global.add.f32 	%f4, [%rd12+4], %f3;
	ld.global.f32 	%f5, [%rd14+-24];
	atom.global.add.f32 	%f6, [%rd12+8], %f5;
	ld.global.f32 	%f7, [%rd14+-20];
	atom.global.add.f32 	%f8, [%rd12+12], %f7;
	ld.global.f32 	%f9, [%rd14+-16];
	atom.global.add.f32 	%f10, [%rd12+16], %f9;
	ld.global.f32 	%f11, [%rd14+-12];
	atom.global.add.f32 	%f12, [%rd12+20], %f11;
	ld.global.f32 	%f13, [%rd14+-8];
	atom.global.add.f32 	%f14, [%rd12+24], %f13;
	ld.global.f32 	%f15, [%rd14+-4];
	atom.global.add.f32 	%f16, [%rd12+28], %f15;
	ld.global.f32 	%f17, [%rd14];
	atom.global.add.f32 	%f18, [%rd12+32], %f17;
	ld.global.f32 	%f19, [%rd14+4];
	atom.global.add.f32 	%f20, [%rd12+36], %f19;
	ld.global.f32 	%f21, [%rd14+8];
	atom.global.add.f32 	%f22, [%rd12+40], %f21;
	ld.global.f32 	%f23, [%rd14+12];
	atom.global.add.f32 	%f24, [%rd12+44], %f23;
	ld.global.f32 	%f25, [%rd14+16];
	atom.global.add.f32 	%f26, [%rd12+48], %f25;
	ld.global.f32 	%f27, [%rd14+20];
	atom.global.add.f32 	%f28, [%rd12+52], %f27;
	ld.global.f32 	%f29, [%rd14+24];
	atom.global.add.f32 	%f30, [%rd12+56], %f29;
	ld.global.f32 	%f31, [%rd14+28];
	atom.global.add.f32 	%f32, [%rd12+60], %f31;
	add.s32 	%r43, %r43, 16;
	add.s32 	%r42, %r42, 16;
	add.s32 	%r41, %r41, 16;
	setp.ne.s32 	%p4, %r43, 0;
	@%p4 bra 	$L__BB1_4;
$L__BB1_5:
	setp.eq.s32 	%p5, %r5, 0;
	@%p5 bra 	$L__BB1_14;
	and.b32  	%r15, %r30, 7;
	setp.lt.u32 	%p6, %r5, 8;
	@%p6 bra 	$L__BB1_8;
	add.s32 	%r36, %r45, %r3;
	mul.wide.s32 	%rd15, %r36, 4;
	add.s64 	%rd16, %rd1, %rd15;
	add.s32 	%r37, %r45, %r4;
	mul.wide.s32 	%rd17, %r37, 4;
	add.s64 	%rd18, %rd2, %rd17;
	ld.global.f32 	%f33, [%rd18];
	atom.global.add.f32 	%f34, [%rd16], %f33;
	ld.global.f32 	%f35, [%rd18+4];
	atom.global.add.f32 	%f36, [%rd16+4], %f35;
	ld.global.f32 	%f37, [%rd18+8];
	atom.global.add.f32 	%f38, [%rd16+8], %f37;
	ld.global.f32 	%f39, [%rd18+12];
	atom.global.add.f32 	%f40, [%rd16+12], %f39;
	ld.global.f32 	%f41, [%rd18+16];
	atom.global.add.f32 	%f42, [%rd16+16], %f41;
	ld.global.f32 	%f43, [%rd18+20];
	atom.global.add.f32 	%f44, [%rd16+20], %f43;
	ld.global.f32 	%f45, [%rd18+24];
	atom.global.add.f32 	%f46, [%rd16+24], %f45;
	ld.global.f32 	%f47, [%rd18+28];
	atom.global.add.f32 	%f48, [%rd16+28], %f47;
	add.s32 	%r45, %r45, 8;
$L__BB1_8:
	setp.eq.s32 	%p7, %r15, 0;
	@%p7 bra 	$L__BB1_14;
	and.b32  	%r18, %r30, 3;
	setp.lt.u32 	%p8, %r15, 4;
	@%p8 bra 	$L__BB1_11;
	add.s32 	%r38, %r45, %r3;
	mul.wide.s32 	%rd19, %r38, 4;
	add.s64 	%rd20, %rd1, %rd19;
	add.s32 	%r39, %r45, %r4;
	mul.wide.s32 	%rd21, %r39, 4;
	add.s64 	%rd22, %rd2, %rd21;
	ld.global.f32 	%f49, [%rd22];
	atom.global.add.f32 	%f50, [%rd20], %f49;
	ld.global.f32 	%f51, [%rd22+4];
	atom.global.add.f32 	%f52, [%rd20+4], %f51;
	ld.global.f32 	%f53, [%rd22+8];
	atom.global.add.f32 	%f54, [%rd20+8], %f53;
	ld.global.f32 	%f55, [%rd22+12];
	atom.global.add.f32 	%f56, [%rd20+12], %f55;
	add.s32 	%r45, %r45, 4;
$L__BB1_11:
	setp.eq.s32 	%p9, %r18, 0;
	@%p9 bra 	$L__BB1_14;
	add.s32 	%r49, %r45, %r4;
	add.s32 	%r48, %r45, %r3;
	neg.s32 	%r47, %r18;
$L__BB1_13:
	.pragma "nounroll";
	mul.wide.s32 	%rd23, %r49, 4;
	add.s64 	%rd24, %rd2, %rd23;
	mul.wide.s32 	%rd25, %r48, 4;
	add.s64 	%rd26, %rd1, %rd25;
	ld.global.f32 	%f57, [%rd24];
	atom.global.add.f32 	%f58, [%rd26], %f57;
	add.s32 	%r49, %r49, 1;
	add.s32 	%r48, %r48, 1;
	add.s32 	%r47, %r47, 1;
	setp.ne.s32 	%p10, %r47, 0;
	@%p10 bra 	$L__BB1_13;
$L__BB1_14:
	cvta.to.global.u64 	%rd27, %rd5;
	mul.wide.s32 	%rd28, %r2, 4;
	add.s64 	%rd29, %rd27, %rd28;
	atom.global.add.u32 	%r40, [%rd29], 1;
$L__BB1_15:
	ret;

}
	// .globl	_Z28kMeansCentroidUpdateGeodesicPfPKfPKiii
.visible .entry _Z28kMeansCentroidUpdateGeodesicPfPKfPKiii(
	.param .u64 .ptr .align 1 _Z28kMeansCentroidUpdateGeodesicPfPKfPKiii_param_0,
	.param .u64 .ptr .align 1 _Z28kMeansCentroidUpdateGeodesicPfPKfPKiii_param_1,
	.param .u64 .ptr .align 1 _Z28kMeansCentroidUpdateGeodesicPfPKfPKiii_param_2,
	.param .u32 _Z28kMeansCentroidUpdateGeodesicPfPKfPKiii_param_3,
	.param .u32 _Z28kMeansCentroidUpdateGeodesicPfPKfPKiii_param_4
)
{
	.reg .pred 	%p<21>;
	.reg .b32 	%r<67>;
	.reg .b32 	%f<60>;
	.reg .b64 	%rd<32>;

	ld.param.u64 	%rd7, [_Z28kMeansCentroidUpdateGeodesicPfPKfPKiii_param_0];
	ld.param.u64 	%rd8, [_Z28kMeansCentroidUpdateGeodesicPfPKfPKiii_param_1];
	ld.param.u64 	%rd6, [_Z28kMeansCentroidUpdateGeodesicPfPKfPKiii_param_2];
	ld.param.u32 	%r39, [_Z28kMeansCentroidUpdateGeodesicPfPKfPKiii_param_3];
	ld.param.u32 	%r38, [_Z28kMeansCentroidUpdateGeodesicPfPKfPKiii_param_4];
	cvta.to.global.u64 	%rd1, %rd8;
	cvta.to.global.u64 	%rd2, %rd7;
	mov.u32 	%r40, %ctaid.x;
	mov.u32 	%r41, %ntid.x;
	mov.u32 	%r42, %tid.x;
	mad.lo.s32 	%r1, %r40, %r41, %r42;
	setp.ge.s32 	%p1, %r1, %r39;
	@%p1 bra 	$L__BB2_27;
	cvta.to.global.u64 	%rd9, %rd6;
	mul.wide.s32 	%rd10, %r1, 4;
	add.s64 	%rd11, %rd9, %rd10;
	ld.global.u32 	%r2, [%rd11];
	setp.gt.s32 	%p2, %r2, 0;
	@%p2 bra 	$L__BB2_14;
	setp.lt.s32 	%p3, %r38, 1;
	@%p3 bra 	$L__BB2_27;
	mul.lo.s32 	%r3, %r38, %r1;
	and.b32  	%r4, %r38, 7;
	setp.lt.u32 	%p4, %r38, 8;
	mov.b32 	%r64, 0;
	@%p4 bra 	$L__BB2_6;
	and.b32  	%r64, %r38, 2147483640;
	neg.s32 	%r58, %r64;
	add.s64 	%rd3, %rd2, 16;
	mov.u32 	%r57, %r3;
$L__BB2_5:
	.pragma "nounroll";
	mul.wide.s32 	%rd12, %r57, 4;
	add.s64 	%rd13, %rd3, %rd12;
	mov.b32 	%r44, 0;
	st.global.u32 	[%rd13+-16], %r44;
	st.global.u32 	[%rd13+-12], %r44;
	st.global.u32 	[%rd13+-8], %r44;
	st.global.u32 	[%rd13+-4], %r44;
	st.global.u32 	[%rd13], %r44;
	st.global.u32 	[%rd13+4], %r44;
	st.global.u32 	[%rd13+8], %r44;
	st.global.u32 	[%rd13+12], %r44;
	add.s32 	%r58, %r58, 8;
	add.s32 	%r57, %r57, 8;
	setp.eq.s32 	%p5, %r58, 0;
	@%p5 bra 	$L__BB2_6;
	bra.uni 	$L__BB2_5;
$L__BB2_6:
	setp.eq.s32 	%p6, %r4, 0;
	@%p6 bra 	$L__BB2_27;
	and.b32  	%r33, %r38, 3;
	setp.lt.u32 	%p7, %r4, 4;
	@%p7 bra 	$L__BB2_9;
	add.s32 	%r45, %r64, %r3;
	mul.wide.s32 	%rd14, %r45, 4;
	add.s64 	%rd15, %rd2, %rd14;
	mov.b32 	%r46, 0;
	st.global.u32 	[%rd15], %r46;
	st.global.u32 	[%rd15+4], %r46;
	st.global.u32 	[%rd15+8], %r46;
	st.global.u32 	[%rd15+12], %r46;
	add.s32 	%r64, %r64, 4;
$L__BB2_9:
	setp.eq.s32 	%p8, %r33, 0;
	@%p8 bra 	$L__BB2_27;
	setp.eq.s32 	%p9, %r33, 1;
	@%p9 bra 	$L__BB2_12;
	add.s32 	%r47, %r64, %r3;
	mul.wide.s32 	%rd16, %r47, 4;
	add.s64 	%rd17, %rd2, %rd16;
	mov.b32 	%r48, 0;
	st.global.u32 	[%rd17], %r48;
	st.global.u32 	[%rd17+4], %r48;
	add.s32 	%r64, %r64, 2;
$L__BB2_12:
	and.b32  	%r49, %r38, 1;
	setp.eq.b32 	%p10, %r49, 1;
	not.pred 	%p11, %p10;
	@%p11 bra 	$L__BB2_27;
	add.s32 	%r50, %r64, %r3;
	mul.wide.s32 	%rd18, %r50, 4;
	add.s64 	%rd19, %rd2, %rd18;
	mov.b32 	%r51, 0;
	st.global.u32 	[%rd19], %r51;
	bra.uni 	$L__BB2_27;
$L__BB2_14:
	setp.lt.s32 	%p12, %r38, 1;
	@%p12 bra 	$L__BB2_27;
	mul.lo.s32 	%r7, %r38, %r1;
	cvt.rn.f32.u32 	%f1, %r2;
	and.b32  	%r8, %r38, 15;
	setp.lt.u32 	%p13, %r38, 16;
	mov.b32 	%r60, 0;
	@%p13 bra 	$L__BB2_18;
	and.b32  	%r60, %r38, 2147483632;
	neg.s32 	%r56, %r60;
	add.s64 	%rd4, %rd1, 32;
	add.s64 	%rd5, %rd2, 32;
	mov.u32 	%r55, %r7;
$L__BB2_17:
	.pragma "nounroll";
	mul.wide.s32 	%rd20, %r55, 4;
	add.s64 	%rd21, %rd4, %rd20;
	add.s64 	%rd22, %rd5, %rd20;
	ld.global.f32 	%f2, [%rd21+-32];
	div.rn.f32 	%f3, %f2, %f1;
	st.global.f32 	[%rd22+-32], %f3;
	ld.global.f32 	%f4, [%rd21+-28];
	div.rn.f32 	%f5, %f4, %f1;
	st.global.f32 	[%rd22+-28], %f5;
	ld.global.f32 	%f6, [%rd21+-24];
	div.rn.f32 	%f7, %f6, %f1;
	st.global.f32 	[%rd22+-24], %f7;
	ld.global.f32 	%f8, [%rd21+-20];
	div.rn.f32 	%f9, %f8, %f1;
	st.global.f32 	[%rd22+-20], %f9;
	ld.global.f32 	%f10, [%rd21+-16];
	div.rn.f32 	%f11, %f10, %f1;
	st.global.f32 	[%rd22+-16], %f11;
	ld.global.f32 	%f12, [%rd21+-12];
	div.rn.f32 	%f13, %f12, %f1;
	st.global.f32 	[%rd22+-12], %f13;
	ld.global.f32 	%f14, [%rd21+-8];
	div.rn.f32 	%f15, %f14, %f1;
	st.global.f32 	[%rd22+-8], %f15;
	ld.global.f32 	%f16, [%rd21+-4];
	div.rn.f32 	%f17, %f16, %f1;
	st.global.f32 	[%rd22+-4], %f17;
	ld.global.f32 	%f18, [%rd21];
	div.rn.f32 	%f19, %f18, %f1;
	st.global.f32 	[%rd22], %f19;
	ld.global.f32 	%f20, [%rd21+4];
	div.rn.f32 	%f21, %f20, %f1;
	st.global.f32 	[%rd22+4], %f21;
	ld.global.f32 	%f22, [%rd21+8];
	div.rn.f32 	%f23, %f22, %f1;
	st.global.f32 	[%rd22+8], %f23;
	ld.global.f32 	%f24, [%rd21+12];
	div.rn.f32 	%f25, %f24, %f1;
	st.global.f32 	[%rd22+12], %f25;
	ld.global.f32 	%f26, [%rd21+16];
	div.rn.f32 	%f27, %f26, %f1;
	st.global.f32 	[%rd22+16], %f27;
	ld.global.f32 	%f28, [%rd21+20];
	div.rn.f32 	%f29, %f28, %f1;
	st.global.f32 	[%rd22+20], %f29;
	ld.global.f32 	%f30, [%rd21+24];
	div.rn.f32 	%f31, %f30, %f1;
	st.global.f32 	[%rd22+24], %f31;
	ld.global.f32 	%f32, [%rd21+28];
	div.rn.f32 	%f33, %f32, %f1;
	st.global.f32 	[%rd22+28], %f33;
	add.s32 	%r56, %r56, 16;
	add.s32 	%r55, %r55, 16;
	setp.eq.s32 	%p14, %r56, 0;
	@%p14 bra 	$L__BB2_18;
	bra.uni 	$L__BB2_17;
$L__BB2_18:
	setp.eq.s32 	%p15, %r8, 0;
	@%p15 bra 	$L__BB2_27;
	and.b32  	%r20, %r38, 7;
	setp.lt.u32 	%p16, %r8, 8;
	@%p16 bra 	$L__BB2_21;
	add.s32 	%r53, %r60, %r7;
	mul.wide.s32 	%rd23, %r53, 4;
	add.s64 	%rd24, %rd1, %rd23;
	ld.global.f32 	%f34, [%rd24];
	div.rn.f32 	%f35, %f34, %f1;
	add.s64 	%rd25, %rd2, %rd23;
	st.global.f32 	[%rd25], %f35;
	ld.global.f32 	%f36, [%rd24+4];
	div.rn.f32 	%f37, %f36, %f1;
	st.global.f32 	[%rd25+4], %f37;
	ld.global.f32 	%f38, [%rd24+8];
	div.rn.f32 	%f39, %f38, %f1;
	st.global.f32 	[%rd25+8], %f39;
	ld.global.f32 	%f40, [%rd24+12];
	div.rn.f32 	%f41, %f40, %f1;
	st.global.f32 	[%rd25+12], %f41;
	ld.global.f32 	%f42, [%rd24+16];
	div.rn.f32 	%f43, %f42, %f1;
	st.global.f32 	[%rd25+16], %f43;
	ld.global.f32 	%f44, [%rd24+20];
	div.rn.f32 	%f45, %f44, %f1;
	st.global.f32 	[%rd25+20], %f45;
	ld.global.f32 	%f46, [%rd24+24];
	div.rn.f32 	%f47, %f46, %f1;
	st.global.f32 	[%rd25+24], %f47;
	ld.global.f32 	%f48, [%rd24+28];
	div.rn.f32 	%f49, %f48, %f1;
	st.global.f32 	[%rd25+28], %f49;
	add.s32 	%r60, %r60, 8;
$L__BB2_21:
	setp.eq.s32 	%p17, %r20, 0;
	@%p17 bra 	$L__BB2_27;
	and.b32  	%r23, %r38, 3;
	setp.lt.u32 	%p18, %r20, 4;
	@%p18 bra 	$L__BB2_24;
	add.s32 	%r54, %r60, %r7;
	mul.wide.s32 	%rd26, %r54, 4;
	add.s64 	%rd27, %rd1, %rd26;
	ld.global.f32 	%f50, [%rd27];
	div.rn.f32 	%f51, %f50, %f1;
	add.s64 	%rd28, %rd2, %rd26;
	st.global.f32 	[%rd28], %f51;
	ld.global.f32 	%f52, [%rd27+4];
	div.rn.f32 	%f53, %f52, %f1;
	st.global.f32 	[%rd28+4], %f53;
	ld.global.f32 	%f54, [%rd27+8];
	div.rn.f32 	%f55, %f54, %f1;
	st.global.f32 	[%rd28+8], %f55;
	ld.global.f32 	%f56, [%rd27+12];
	div.rn.f32 	%f57, %f56, %f1;
	st.global.f32 	[%rd28+12], %f57;
	add.s32 	%r60, %r60, 4;
$L__BB2_24:
	setp.eq.s32 	%p19, %r23, 0;
	@%p19 bra 	$L__BB2_27;
	add.s32 	%r63, %r60, %r7;
	neg.s32 	%r62, %r23;
$L__BB2_26:
	.pragma "nounroll";
	mul.wide.s32 	%rd29, %r63, 4;
	add.s64 	%rd30, %rd2, %rd29;
	add.s64 	%rd31, %rd1, %rd29;
	ld.global.f32 	%f58, [%rd31];
	div.rn.f32 	%f59, %f58, %f1;
	st.global.f32 	[%rd30], %f59;
	add.s32 	%r63, %r63, 1;
	add.s32 	%r62, %r62, 1;
	setp.eq.s32 	%p20, %r62, 0;
	@%p20 bra 	$L__BB2_27;
	bra.uni 	$L__BB2_26;
$L__BB2_27:
	ret;

}


// ===== COMPILED SASS (sm_100) =====

	.target	sm_100

	.elftype	@"ET_EXEC"


//--------------------- .note.nv.tkinfo           --------------------------
	.section	.note.nv.tkinfo,"",@"SHT_NOTE"
	.sectionflags	@"SHF_NOTE_NV_TKINFO"
	.tkinfo
        /*0018*/ 	.word	0x00000002
        /*0030*/ 	.string	""
        /*0030*/ 	.string	"ptxas"
        /*0030*/ 	.string	"Cuda compilation tools, release 13.0, V13.0.88"
        /*0030*/ 	.string	"Build cuda_13.0.r13.0/compiler.36424714_0"
        /*0030*/ 	.string	"-arch sm_100 -m 64 "



//--------------------- .note.nv.cuinfo           --------------------------
	.section	.note.nv.cuinfo,"",@"SHT_NOTE"
	.sectionflags	@"SHF_NOTE_NV_CUINFO"
        /*0018*/ 	.short	0x0002
        /*001a*/ 	.short	0x0064
        /*001c*/ 	.short	0x0082
	.zero		2


//--------------------- .nv.info                  --------------------------
	.section	.nv.info,"",@"SHT_CUDA_INFO"
	.align	4


	//----- nvinfo : EIATTR_REGCOUNT
	.align		4
        /*0000*/ 	.byte	0x04, 0x2f
        /*0002*/ 	.short	(.L_1 - .L_0)
	.align		4
.L_0:
        /*0004*/ 	.word	index@(_Z31kMeansClusterAssignmentGeodesicPKfPiii)
        /*0008*/ 	.word	0x00000020


	//----- nvinfo : EIATTR_FRAME_SIZE
	.align		4
.L_1:
        /*000c*/ 	.byte	0x04, 0x11
        /*000e*/ 	.short	(.L_3 - .L_2)
	.align		4
.L_2:
        /*0010*/ 	.word	index@(_Z31kMeansClusterAssignmentGeodesicPKfPiii)
        /*0014*/ 	.word	0x00000000


	//----- nvinfo : EIATTR_REGCOUNT
	.align		4
.L_3:
        /*0018*/ 	.byte	0x04, 0x2f
        /*001a*/ 	.short	(.L_5 - .L_4)
	.align		4
.L_4:
        /*001c*/ 	.word	index@(_Z25kMeansCentroidSumGeodesicPKfPKiPfPiiii)
        /*0020*/ 	.word	0x0000001a


	//----- nvinfo : EIATTR_FRAME_SIZE
	.align		4
.L_5:
        /*0024*/ 	.byte	0x04, 0x11
        /*0026*/ 	.short	(.L_7 - .L_6)
	.align		4
.L_6:
        /*0028*/ 	.word	index@(_Z25kMeansCentroidSumGeodesicPKfPKiPfPiiii)
        /*002c*/ 	.word	0x00000000


	//----- nvinfo : EIATTR_REGCOUNT
	.align		4
.L_7:
        /*0030*/ 	.byte	0x04, 0x2f
        /*0032*/ 	.short	(.L_9 - .L_8)
	.align		4
.L_8:
        /*0034*/ 	.word	index@(_Z28kMeansCentroidUpdateGeodesicPfPKfPKiii)
        /*0038*/ 	.word	0x0000001b


	//----- nvinfo : EIATTR_FRAME_SIZE
	.align		4
.L_9:
        /*003c*/ 	.byte	0x04, 0x11
        /*003e*/ 	.short	(.L_11 - .L_10)
	.align		4
.L_10:
        /*0040*/ 	.word	index@($__internal_0_$__cuda_sm3x_div_rn_noftz_f32_slowpath)
        /*0044*/ 	.word	0x00000000


	//----- nvinfo : EIATTR_FRAME_SIZE
	.align		4
.L_11:
        /*0048*/ 	.byte	0x04, 0x11
        /*004a*/ 	.short	(.L_13 - .L_12)
	.align		4
.L_12:
        /*004c*/ 	.word	index@(_Z28kMeansCentroidUpdateGeodesicPfPKfPKiii)
        /*0050*/ 	.word	0x00000000


	//----- nvinfo : EIATTR_MIN_STACK_SIZE
	.align		4
.L_13:
        /*0054*/ 	.byte	0x04, 0x12
        /*0056*/ 	.short	(.L_15 - .L_14)
	.align		4
.L_14:
        /*0058*/ 	.word	index@(_Z28kMeansCentroidUpdateGeodesicPfPKfPKiii)
        /*005c*/ 	.word	0x00000000


	//----- nvinfo : EIATTR_MIN_STACK_SIZE
	.align		4
.L_15:
        /*0060*/ 	.byte	0x04, 0x12
        /*0062*/ 	.short	(.L_17 - .L_16)
	.align		4
.L_16:
        /*0064*/ 	.word	index@(_Z25kMeansCentroidSumGeodesicPKfPKiPfPiiii)
        /*0068*/ 	.word	0x00000000


	//----- nvinfo : EIATTR_MIN_STACK_SIZE
	.align		4
.L_17:
        /*006c*/ 	.byte	0x04, 0x12
        /*006e*/ 	.short	(.L_19 - .L_18)
	.align		4
.L_18:
        /*0070*/ 	.word	index@(_Z31kMeansClusterAssignmentGeodesicPKfPiii)
        /*0074*/ 	.word	0x00000000
.L_19:


//--------------------- .nv.compat                --------------------------
	.section	.nv.compat,"",@"SHT_CUDA_COMPAT_INFO"
	.align	4
        /*0000*/ 	.byte	0x02, 0x09, 0x00, 0x00, 0x02, 0x02, 0x01, 0x00, 0x02, 0x05, 0x05, 0x00, 0x03, 0x07, 0x01, 0x01
        /*0010*/ 	.byte	0x02, 0x03, 0x00, 0x00, 0x02, 0x06, 0x01, 0x00, 0x04, 0x0b, 0x08, 0x00, 0x01, 0x00, 0x00, 0x00
        /*0020*/ 	.byte	0x00, 0x00, 0x00, 0x00


//--------------------- .nv.info._Z28kMeansCentroidUpdateGeodesicPfPKfPKiii --------------------------
	.section	.nv.info._Z28kMeansCentroidUpdateGeodesicPfPKfPKiii,"",@"SHT_CUDA_INFO"
	.sectionflags	@""
	.align	4


	//----- nvinfo : EIATTR_CUDA_API_VERSION
	.align		4
        /*0000*/ 	.byte	0x04, 0x37
        /*0002*/ 	.short	(.L_21 - .L_20)
.L_20:
        /*0004*/ 	.word	0x00000082


	//----- nvinfo : EIATTR_KPARAM_INFO
	.align		4
.L_21:
        /*0008*/ 	.byte	0x04, 0x17
        /*000a*/ 	.short	(.L_23 - .L_22)
.L_22:
        /*000c*/ 	.word	0x00000000
        /*0010*/ 	.short	0x0004
        /*0012*/ 	.short	0x001c
        /*0014*/ 	.byte	0x00, 0xf0, 0x11, 0x00


	//----- nvinfo : EIATTR_KPARAM_INFO
	.align		4
.L_23:
        /*0018*/ 	.byte	0x04, 0x17
        /*001a*/ 	.short	(.L_25 - .L_24)
.L_24:
        /*001c*/ 	.word	0x00000000
        /*0020*/ 	.short	0x0003
        /*0022*/ 	.short	0x0018
        /*0024*/ 	.byte	0x00, 0xf0, 0x11, 0x00


	//----- nvinfo : EIATTR_KPARAM_INFO
	.align		4
.L_25:
        /*0028*/ 	.byte	0x04, 0x17
        /*002a*/ 	.short	(.L_27 - .L_26)
.L_26:
        /*002c*/ 	.word	0x00000000
        /*0030*/ 	.short	0x0002
        /*0032*/ 	.short	0x0010
        /*0034*/ 	.byte	0x00, 0xf5, 0x21, 0x00


	//----- nvinfo : EIATTR_KPARAM_INFO
	.align		4
.L_27:
        /*0038*/ 	.byte	0x04, 0x17
        /*003a*/ 	.short	(.L_29 - .L_28)
.L_28:
        /*003c*/ 	.word	0x00000000
        /*0040*/ 	.short	0x0001
        /*0042*/ 	.short	0x0008
        /*0044*/ 	.byte	0x00, 0xf5, 0x21, 0x00


	//----- nvinfo : EIATTR_KPARAM_INFO
	.align		4
.L_29:
        /*0048*/ 	.byte	0x04, 0x17
        /*004a*/ 	.short	(.L_31 - .L_30)
.L_30:
        /*004c*/ 	.word	0x00000000
        /*0050*/ 	.short	0x0000
        /*0052*/ 	.short	0x0000
        /*0054*/ 	.byte	0x00, 0xf5, 0x21, 0x00


	//----- nvinfo : EIATTR_SPARSE_MMA_MASK
	.align		4
.L_31:
        /*0058*/ 	.byte	0x03, 0x50
        /*005a*/ 	.short	0x0000


	//----- nvinfo : EIATTR_MAXREG_COUNT
	.align		4
        /*005c*/ 	.byte	0x03, 0x1b
        /*005e*/ 	.short	0x00ff


	//----- nvinfo : EIATTR_MERCURY_ISA_VERSION
	.align		4
        /*0060*/ 	.byte	0x03, 0x5f
        /*0062*/ 	.short	0x0101


	//----- nvinfo : EIATTR_VRC_CTA_INIT_COUNT
	.align		4
        /*0064*/ 	.byte	0x02, 0x4a
	.zero		1
	.zero		1


	//----- nvinfo : EIATTR_EXIT_INSTR_OFFSETS
	.align		4
        /*0068*/ 	.byte	0x04, 0x1c
        /*006a*/ 	.short	(.L_33 - .L_32)


	//   ....[0]....
.L_32:
        /*006c*/ 	.word	0x00000070


	//   ....[1]....
        /*0070*/ 	.word	0x00000100


	//   ....[2]....
        /*0074*/ 	.word	0x000002c0


	//   ....[3]....
        /*0078*/ 	.word	0x000003a0


	//   ....[4]....
        /*007c*/ 	.word	0x00000430


	//   ....[5]....
        /*0080*/ 	.word	0x00000490


	//   ....[6]....
        /*0084*/ 	.word	0x000004c0


	//   ....[7]....
        /*0088*/ 	.word	0x00001610


	//   ....[8]....
        /*008c*/ 	.word	0x00001ec0


	//   ....[9]....
        /*0090*/ 	.word	0x00002370


	//   ....[10]....
        /*0094*/ 	.word	0x000024f0


	//----- nvinfo : EIATTR_CRS_STACK_SIZE
	.align		4
.L_33:
        /*0098*/ 	.byte	0x04, 0x1e
        /*009a*/ 	.short	(.L_35 - .L_34)
.L_34:
        /*009c*/ 	.word	0x00000000


	//----- nvinfo : EIATTR_CBANK_PARAM_SIZE
	.align		4
.L_35:
        /*00a0*/ 	.byte	0x03, 0x19
        /*00a2*/ 	.short	0x0020


	//----- nvinfo : EIATTR_PARAM_CBANK
	.align		4
        /*00a4*/ 	.byte	0x04, 0x0a
        /*00a6*/ 	.short	(.L_37 - .L_36)
	.align		4
.L_36:
        /*00a8*/ 	.word	index@(.nv.constant0._Z28kMeansCentroidUpdateGeodesicPfPKfPKiii)
        /*00ac*/ 	.short	0x0380
        /*00ae*/ 	.short	0x0020


	//----- nvinfo : EIATTR_SW_WAR
	.align		4
.L_37:
        /*00b0*/ 	.byte	0x04, 0x36
        /*00b2*/ 	.short	(.L_39 - .L_38)
.L_38:
        /*00b4*/ 	.word	0x00000008
.L_39:


//--------------------- .nv.info._Z25kMeansCentroidSumGeodesicPKfPKiPfPiiii --------------------------
	.section	.nv.info._Z25kMeansCentroidSumGeodesicPKfPKiPfPiiii,"",@"SHT_CUDA_INFO"
	.sectionflags	@""
	.align	4


	//----- nvinfo : EIATTR_CUDA_API_VERSION
	.align		4
        /*0000*/ 	.byte	0x04, 0x37
        /*0002*/ 	.short	(.L_41 - .L_40)
.L_40:
        /*0004*/ 	.word	0x00000082


	//----- nvinfo : EIATTR_KPARAM_INFO
	.align		4
.L_41:
        /*0008*/ 	.byte	0x04, 0x17
        /*000a*/ 	.short	(.L_43 - .L_42)
.L_42:
        /*000c*/ 	.word	0x00000000
        /*0010*/ 	.short	0x0006
        /*0012*/ 	.short	0x0028
        /*0014*/ 	.byte	0x00, 0xf0, 0x11, 0x00


	//----- nvinfo : EIATTR_KPARAM_INFO
	.align		4
.L_43:
        /*0018*/ 	.byte	0x04, 0x17
        /*001a*/ 	.short	(.L_45 - .L_44)
.L_44:
        /*001c*/ 	.word	0x00000000
        /*0020*/ 	.short	0x0005
        /*0022*/ 	.short	0x0024
        /*0024*/ 	.byte	0x00, 0xf0, 0x11, 0x00


	//----- nvinfo : EIATTR_KPARAM_INFO
	.align		4
.L_45:
        /*0028*/ 	.byte	0x04, 0x17
        /*002a*/ 	.short	(.L_47 - .L_46)
.L_46:
        /*002c*/ 	.word	0x00000000
        /*0030*/ 	.short	0x0004
        /*0032*/ 	.short	0x0020
        /*0034*/ 	.byte	0x00, 0xf0, 0x11, 0x00


	//----- nvinfo : EIATTR_KPARAM_INFO
	.align		4
.L_47:
        /*0038*/ 	.byte	0x04, 0x17
        /*003a*/ 	.short	(.L_49 - .L_48)
.L_48:
        /*003c*/ 	.word	0x00000000
        /*0040*/ 	.short	0x0003
        /*0042*/ 	.short	0x0018
        /*0044*/ 	.byte	0x00, 0xf5, 0x21, 0x00


	//----- nvinfo : EIATTR_KPARAM_INFO
	.align		4
.L_49:
        /*0048*/ 	.byte	0x04, 0x17
        /*004a*/ 	.short	(.L_51 - .L_50)
.L_50:
        /*004c*/ 	.word	0x00000000
        /*0050*/ 	.short	0x0002
        /*0052*/ 	.short	0x0010
        /*0054*/ 	.byte	0x00, 0xf5, 0x21, 0x00


	//----- nvinfo : EIATTR_KPARAM_INFO
	.align		4
.L_51:
        /*0058*/ 	.byte	0x04, 0x17
        /*005a*/ 	.short	(.L_53 - .L_52)
.L_52:
        /*005c*/ 	.word	0x00000000
        /*0060*/ 	.short	0x0001
        /*0062*/ 	.short	0x0008
        /*0064*/ 	.byte	0x00, 0xf5, 0x21, 0x00


	//----- nvinfo : EIATTR_KPARAM_INFO
	.align		4
.L_53:
        /*0068*/ 	.byte	0x04, 0x17
        /*006a*/ 	.short	(.L_55 - .L_54)
.L_54:
        /*006c*/ 	.word	0x00000000
        /*0070*/ 	.short	0x0000
        /*0072*/ 	.short	0x0000
        /*0074*/ 	.byte	0x00, 0xf5, 0x21, 0x00


	//----- nvinfo : EIATTR_SPARSE_MMA_MASK
	.align		4
.L_55:
        /*0078*/ 	.byte	0x03, 0x50
        /*007a*/ 	.short	0x0000


	//----- nvinfo : EIATTR_MAXREG_COUNT
	.align		4
        /*007c*/ 	.byte	0x03, 0x1b
        /*007e*/ 	.short	0x00ff


	//----- nvinfo : EIATTR_MERCURY_ISA_VERSION
	.align		4
        /*0080*/ 	.byte	0x03, 0x5f
        /*0082*/ 	.short	0x0101


	//----- nvinfo : EIATTR_VRC_CTA_INIT_COUNT
	.align		4
        /*0084*/ 	.byte	0x02, 0x4a
	.zero		1
	.zero		1


	//----- nvinfo : EIATTR_EXIT_INSTR_OFFSETS
	.align		4
        /*0088*/ 	.byte	0x04, 0x1c
        /*008a*/ 	.short	(.L_57 - .L_56)


	//   ....[0]....
.L_56:
        /*008c*/ 	.word	0x00000070


	//   ....[1]....
        /*0090*/ 	.word	0x000008a0


	//----- nvinfo : EIATTR_CBANK_PARAM_SIZE
	.align		4
.L_57:
        /*0094*/ 	.byte	0x03, 0x19
        /*0096*/ 	.short	0x002c


	//----- nvinfo : EIATTR_PARAM_CBANK
	.align		4
        /*0098*/ 	.byte	0x04, 0x0a
        /*009a*/ 	.short	(.L_59 - .L_58)
	.align		4
.L_58:
        /*009c*/ 	.word	index@(.nv.constant0._Z25kMeansCentroidSumGeodesicPKfPKiPfPiiii)
        /*00a0*/ 	.short	0x0380
        /*00a2*/ 	.short	0x002c


	//----- nvinfo : EIATTR_SW_WAR
	.align		4
.L_59:
        /*00a4*/ 	.byte	0x04, 0x36
        /*00a6*/ 	.short	(.L_61 - .L_60)
.L_60:
        /*00a8*/ 	.word	0x00000008
.L_61:


//--------------------- .nv.info._Z31kMeansClusterAssignmentGeodesicPKfPiii --------------------------
	.section	.nv.info._Z31kMeansClusterAssignmentGeodesicPKfPiii,"",@"SHT_CUDA_INFO"
	.sectionflags	@""
	.align	4


	//----- nvinfo : EIATTR_CUDA_API_VERSION
	.align		4
        /*0000*/ 	.byte	0x04, 0x37
        /*0002*/ 	.short	(.L_63 - .L_62)
.L_62:
        /*0004*/ 	.word	0x00000082


	//----- nvinfo : EIATTR_KPARAM_INFO
	.align		4
.L_63:
        /*0008*/ 	.byte	0x04, 0x17
        /*000a*/ 	.short	(.L_65 - .L_64)
.L_64:
        /*000c*/ 	.word	0x00000000
        /*0010*/ 	.short	0x0003
        /*0012*/ 	.short	0x0014
        /*0014*/ 	.byte	0x00, 0xf0, 0x11, 0x00


	//----- nvinfo : EIATTR_KPARAM_INFO
	.align		4
.L_65:
        /*0018*/ 	.byte	0x04, 0x17
        /*001a*/ 	.short	(.L_67 - .L_66)
.L_66:
        /*001c*/ 	.word	0x00000000
        /*0020*/ 	.short	0x0002
        /*0022*/ 	.short	0x0010
        /*0024*/ 	.byte	0x00, 0xf0, 0x11, 0x00


	//----- nvinfo : EIATTR_KPARAM_INFO
	.align		4
.L_67:
        /*0028*/ 	.byte	0x04, 0x17
        /*002a*/ 	.short	(.L_69 - .L_68)
.L_68:
        /*002c*/ 	.word	0x00000000
        /*0030*/ 	.short	0x0001
        /*0032*/ 	.short	0x0008
        /*0034*/ 	.byte	0x00, 0xf5, 0x21, 0x00


	//----- nvinfo : EIATTR_KPARAM_INFO
	.align		4
.L_69:
        /*0038*/ 	.byte	0x04, 0x17
        /*003a*/ 	.short	(.L_71 - .L_70)
.L_70:
        /*003c*/ 	.word	0x00000000
        /*0040*/ 	.short	0x0000
        /*0042*/ 	.short	0x0000
        /*0044*/ 	.byte	0x00, 0xf5, 0x21, 0x00


	//----- nvinfo : EIATTR_SPARSE_MMA_MASK
	.align		4
.L_71:
        /*0048*/ 	.byte	0x03, 0x50
        /*004a*/ 	.short	0x0000


	//----- nvinfo : EIATTR_MAXREG_COUNT
	.align		4
        /*004c*/ 	.byte	0x03, 0x1b
        /*004e*/ 	.short	0x00ff


	//----- nvinfo : EIATTR_MERCURY_ISA_VERSION
	.align		4
        /*0050*/ 	.byte	0x03, 0x5f
        /*0052*/ 	.short	0x0101


	//----- nvinfo : EIATTR_VRC_CTA_INIT_COUNT
	.align		4
        /*0054*/ 	.byte	0x02, 0x4a
	.zero		1
	.zero		1


	//----- nvinfo : EIATTR_EXIT_INSTR_OFFSETS
	.align		4
        /*0058*/ 	.byte	0x04, 0x1c
        /*005a*/ 	.short	(.L_73 - .L_72)


	//   ....[0]....
.L_72:
        /*005c*/ 	.word	0x00000070


	//   ....[1]....
        /*0060*/ 	.word	0x00000cc0


	//----- nvinfo : EIATTR_CBANK_PARAM_SIZE
	.align		4
.L_73:
        /*0064*/ 	.byte	0x03, 0x19
        /*0066*/ 	.short	0x0018


	//----- nvinfo : EIATTR_PARAM_CBANK
	.align		4
        /*0068*/ 	.byte	0x04, 0x0a
        /*006a*/ 	.short	(.L_75 - .L_74)
	.align		4
.L_74:
        /*006c*/ 	.word	index@(.nv.constant0._Z31kMeansClusterAssignmentGeodesicPKfPiii)
        /*0070*/ 	.short	0x0380
        /*0072*/ 	.short	0x0018


	//----- nvinfo : EIATTR_SW_WAR
	.align		4
.L_75:
        /*0074*/ 	.byte	0x04, 0x36
        /*0076*/ 	.short	(.L_77 - .L_76)
.L_76:
        /*0078*/ 	.word	0x00000008
.L_77:


//--------------------- .nv.callgraph             --------------------------
	.section	.nv.callgraph,"",@"SHT_CUDA_CALLGRAPH"
	.align	4
	.sectionentsize	8
	.align		4
        /*0000*/ 	.word	0x00000000
	.align		4
        /*0004*/ 	.word	0xffffffff
	.align		4
        /*0008*/ 	.word	0x00000000
	.align		4
        /*000c*/ 	.word	0xfffffffe
	.align		4
        /*0010*/ 	.word	0x00000000
	.align		4
        /*0014*/ 	.word	0xfffffffd
	.align		4
        /*0018*/ 	.word	0x00000000
	.align		4
        /*001c*/ 	.word	0xfffffffc


//--------------------- .text._Z28kMeansCentroidUpdateGeodesicPfPKfPKiii --------------------------
	.section	.text._Z28kMeansCentroidUpdateGeodesicPfPKfPKiii,"ax",@progbits
	.align	128
        .global         _Z28kMeansCentroidUpdateGeodesicPfPKfPKiii
        .type           _Z28kMeansCentroidUpdateGeodesicPfPKfPKiii,@function
        .size           _Z28kMeansCentroidUpdateGeodesicPfPKfPKiii,(.L_x_93 - _Z28kMeansCentroidUpdateGeodesicPfPKfPKiii)
        .other          _Z28kMeansCentroidUpdateGeodesicPfPKfPKiii,@"STO_CUDA_ENTRY STV_DEFAULT"
_Z28kMeansCentroidUpdateGeodesicPfPKfPKiii:
.text._Z28kMeansCentroidUpdateGeodesicPfPKfPKiii:
[----:B------:R-:W-:Y:S01]  /*0000*/  LDC R1, c[0x0][0x37c] ;  /* 0x0000df00ff017b82 */ /* 0x000fe20000000800 */
[----:B------:R-:W0:Y:S07]  /*0010*/  S2R R0, SR_TID.X ;  /* 0x0000000000007919 */ /* 0x000e2e0000002100 */
[----:B------:R-:W0:Y:S01]  /*0020*/  S2UR UR4, SR_CTAID.X ;  /* 0x00000000000479c3 */ /* 0x000e220000002500 */
[----:B------:R-:W1:Y:S07]  /*0030*/  LDCU UR5, c[0x0][0x398] ;  /* 0x00007300ff0577ac */ /* 0x000e6e0008000800 */
[----:B------:R-:W0:Y:S02]  /*0040*/  LDC R5, c[0x0][0x360] ;  /* 0x0000d800ff057b82 */ /* 0x000e240000000800 */
[----:B0-----:R-:W-:-:S05]  /*0050*/  IMAD R5, R5, UR4, R0 ;  /* 0x0000000405057c24 */ /* 0x001fca000f8e0200 */
[----:B-1----:R-:W-:-:S13]  /*0060*/  ISETP.GE.AND P0, PT, R5, UR5, PT ;  /* 0x0000000505007c0c */ /* 0x002fda000bf06270 */
[----:B------:R-:W-:Y:S05]  /*0070*/  @P0 EXIT ;  /* 0x000000000000094d */ /* 0x000fea0003800000 */
[----:B------:R-:W0:Y:S01]  /*0080*/  LDC.64 R2, c[0x0][0x390] ;  /* 0x0000e400ff027b82 */ /* 0x000e220000000a00 */
[----:B------:R-:W1:Y:S01]  /*0090*/  LDCU.64 UR6, c[0x0][0x358] ;  /* 0x00006b00ff0677ac */ /* 0x000e620008000a00 */
[----:B0-----:R-:W-:-:S06]  /*00a0*/  IMAD.WIDE R2, R5, 0x4, R2 ;  /* 0x0000000405027825 */ /* 0x001fcc00078e0202 */
[----:B-1----:R-:W2:Y:S02]  /*00b0*/  LDG.E R3, desc[UR6][R2.64] ;  /* 0x0000000602037981 */ /* 0x002ea4000c1e1900 */
[----:B--2---:R-:W-:-:S13]  /*00c0*/  ISETP.GT.AND P0, PT, R3, RZ, PT ;  /* 0x000000ff0300720c */ /* 0x004fda0003f04270 */
[----:B------:R-:W-:Y:S05]  /*00d0*/  @P0 BRA `(.L_x_0) ;  /* 0x0000000000f00947 */ /* 0x000fea0003800000 */
[----:B------:R-:W0:Y:S02]  /*00e0*/  LDC R2, c[0x0][0x39c] ;  /* 0x0000e700ff027b82 */ /* 0x000e240000000800 */
[----:B0-----:R-:W-:-:S13]  /*00f0*/  ISETP.GE.AND P0, PT, R2, 0x1, PT ;  /* 0x000000010200780c */ /* 0x001fda0003f06270 */
[----:B------:R-:W-:Y:S05]  /*0100*/  @!P0 EXIT ;  /* 0x000000000000894d */ /* 0x000fea0003800000 */
[C---:B------:R-:W-:Y:S01]  /*0110*/  ISETP.GE.U32.AND P0, PT, R2.reuse, 0x8, PT ;  /* 0x000000080200780c */ /* 0x040fe20003f06070 */
[----:B------:R-:W-:Y:S01]  /*0120*/  HFMA2 R0, -RZ, RZ, 0, 0 ;  /* 0x00000000ff007431 */ /* 0x000fe200000001ff */
[----:B------:R-:W-:Y:S01]  /*0130*/  LOP3.LUT R6, R2, 0x7, RZ, 0xc0, !PT ;  /* 0x0000000702067812 */ /* 0x000fe200078ec0ff */
[----:B------:R-:W-:-:S03]  /*0140*/  IMAD R5, R5, R2, RZ ;  /* 0x0000000205057224 */ /* 0x000fc600078e02ff */
[----:B------:R-:W-:-:S07]  /*0150*/  ISETP.NE.AND P1, PT, R6, RZ, PT ;  /* 0x000000ff0600720c */ /* 0x000fce0003f25270 */
[----:B------:R-:W-:Y:S06]  /*0160*/  @!P0 BRA `(.L_x_1) ;  /* 0x0000000000548947 */ /* 0x000fec0003800000 */
[----:B------:R-:W0:Y:S01]  /*0170*/  LDCU.64 UR4, c[0x0][0x380] ;  /* 0x00007000ff0477ac */ /* 0x000e220008000a00 */
[----:B------:R-:W-:Y:S02]  /*0180*/  LOP3.LUT R0, R2, 0x7ffffff8, RZ, 0xc0, !PT ;  /* 0x7ffffff802007812 */ /* 0x000fe400078ec0ff */
[----:B------:R-:W-:Y:S02]  /*0190*/  MOV R7, R5 ;  /* 0x0000000500077202 */ /* 0x000fe40000000f00 */
[----:B------:R-:W-:Y:S01]  /*01a0*/  IADD3 R4, PT, PT, -R0, RZ, RZ ;  /* 0x000000ff00047210 */ /* 0x000fe20007ffe1ff */
[----:B0-----:R-:W-:-:S04]  /*01b0*/  UIADD3 UR4, UP0, UPT, UR4, 0x10, URZ ;  /* 0x0000001004047890 */ /* 0x001fc8000ff1e0ff */
[----:B------:R-:W-:-:S12]  /*01c0*/  UIADD3.X UR5, UPT, UPT, URZ, UR5, URZ, UP0, !UPT ;  /* 0x00000005ff057290 */ /* 0x000fd800087fe4ff */
.L_x_2:
[----:B0-----:R-:W-:Y:S02]  /*01d0*/  MOV R2, UR4 ;  /* 0x0000000400027c02 */ /* 0x001fe40008000f00 */
[----:B------:R-:W-:Y:S02]  /*01e0*/  MOV R3, UR5 ;  /* 0x0000000500037c02 */ /* 0x000fe40008000f00 */
[----:B------:R-:W-:Y:S01]  /*01f0*/  IADD3 R4, PT, PT, R4, 0x8, RZ ;  /* 0x0000000804047810 */ /* 0x000fe20007ffe0ff */
[----:B------:R-:W-:-:S03]  /*0200*/  IMAD.WIDE R2, R7, 0x4, R2 ;  /* 0x0000000407027825 */ /* 0x000fc600078e0202 */
[----:B------:R-:W-:Y:S01]  /*0210*/  ISETP.NE.AND P0, PT, R4, RZ, PT ;  /* 0x000000ff0400720c */ /* 0x000fe20003f05270 */
[----:B------:R-:W-:Y:S01]  /*0220*/  VIADD R7, R7, 0x8 ;  /* 0x0000000807077836 */ /* 0x000fe20000000000 */
[----:B------:R0:W-:Y:S04]  /*0230*/  STG.E desc[UR6][R2.64+-0x10], RZ ;  /* 0xfffff0ff02007986 */ /* 0x0001e8000c101906 */
[----:B------:R0:W-:Y:S04]  /*0240*/  STG.E desc[UR6][R2.64+-0xc], RZ ;  /* 0xfffff4ff02007986 */ /* 0x0001e8000c101906 */
[----:B------:R0:W-:Y:S04]  /*0250*/  STG.E desc[UR6][R2.64+-0x8], RZ ;  /* 0xfffff8ff02007986 */ /* 0x0001e8000c101906 */
[----:B------:R0:W-:Y:S04]  /*0260*/  STG.E desc[UR6][R2.64+-0x4], RZ ;  /* 0xfffffcff02007986 */ /* 0x0001e8000c101906 */
[----:B------:R0:W-:Y:S04]  /*0270*/  STG.E desc[UR6][R2.64], RZ ;  /* 0x000000ff02007986 */ /* 0x0001e8000c101906 */
[----:B------:R0:W-:Y:S04]  /*0280*/  STG.E desc[UR6][R2.64+0x4], RZ ;  /* 0x000004ff02007986 */ /* 0x0001e8000c101906 */
[----:B------:R0:W-:Y:S04]  /*0290*/  STG.E desc[UR6][R2.64+0x8], RZ ;  /* 0x000008ff02007986 */ /* 0x0001e8000c101906 */
[----:B------:R0:W-:Y:S01]  /*02a0*/  STG.E desc[UR6][R2.64+0xc], RZ ;  /* 0x00000cff02007986 */ /* 0x0001e2000c101906 */
[----:B------:R-:W-:Y:S05]  /*02b0*/  @P0 BRA `(.L_x_2) ;  /* 0xfffffffc00c40947 */ /* 0x000fea000383ffff */
.L_x_1:
[----:B------:R-:W-:Y:S05]  /*02c0*/  @!P1 EXIT ;  /* 0x000000000000994d */ /* 0x000fea0003800000 */
[----:B------:R-:W1:Y:S01]  /*02d0*/  LDC R4, c[0x0][0x39c] ;  /* 0x0000e700ff047b82 */ /* 0x000e620000000800 */
[----:B------:R-:W-:Y:S02]  /*02e0*/  ISETP.GE.U32.AND P0, PT, R6, 0x4, PT ;  /* 0x000000040600780c */ /* 0x000fe40003f06070 */
[----:B-1----:R-:W-:-:S04]  /*02f0*/  LOP3.LUT R8, R4, 0x3, RZ, 0xc0, !PT ;  /* 0x0000000304087812 */ /* 0x002fc800078ec0ff */
[----:B------:R-:W-:-:S07]  /*0300*/  ISETP.NE.AND P1, PT, R8, RZ, PT ;  /* 0x000000ff0800720c */ /* 0x000fce0003f25270 */
[----:B------:R-:W-:Y:S06]  /*0310*/  @!P0 BRA `(.L_x_3) ;  /* 0x0000000000208947 */ /* 0x000fec0003800000 */
[----:B0-----:R-:W0:Y:S01]  /*0320*/  LDC.64 R2, c[0x0][0x380] ;  /* 0x0000e000ff027b82 */ /* 0x001e220000000a00 */
[----:B------:R-:W-:Y:S02]  /*0330*/  IADD3 R7, PT, PT, R5, R0, RZ ;  /* 0x0000000005077210 */ /* 0x000fe40007ffe0ff */
[----:B------:R-:W-:-:S03]  /*0340*/  IADD3 R0, PT, PT, R0, 0x4, RZ ;  /* 0x0000000400007810 */ /* 0x000fc60007ffe0ff */
[----:B0-----:R-:W-:-:S05]  /*0350*/  IMAD.WIDE R2, R7, 0x4, R2 ;  /* 0x0000000407027825 */ /* 0x001fca00078e0202 */
[----:B------:R1:W-:Y:S04]  /*0360*/  STG.E desc[UR6][R2.64], RZ ;  /* 0x000000ff02007986 */ /* 0x0003e8000c101906 */
[----:B------:R1:W-:Y:S04]  /*0370*/  STG.E desc[UR6][R2.64+0x4], RZ ;  /* 0x000004ff02007986 */ /* 0x0003e8000c101906 */
[----:B------:R1:W-:Y:S04]  /*0380*/  STG.E desc[UR6][R2.64+0x8], RZ ;  /* 0x000008ff02007986 */ /* 0x0003e8000c101906 */
[----:B------:R1:W-:Y:S02]  /*0390*/  STG.E desc[UR6][R2.64+0xc], RZ ;  /* 0x00000cff02007986 */ /* 0x0003e4000c101906 */
.L_x_3:
[----:B------:R-:W-:Y:S05]  /*03a0*/  @!P1 EXIT ;  /* 0x000000000000994d */ /* 0x000fea0003800000 */
[----:B------:R-:W-:Y:S02]  /*03b0*/  ISETP.NE.AND P0, PT, R8, 0x1, PT ;  /* 0x000000010800780c */ /* 0x000fe40003f05270 */
[----:B------:R-:W-:-:S04]  /*03c0*/  LOP3.LUT R4, R4, 0x1, RZ, 0xc0, !PT ;  /* 0x0000000104047812 */ /* 0x000fc800078ec0ff */
[----:B------:R-:W-:-:S07]  /*03d0*/  ISETP.NE.U32.AND P1, PT, R4, 0x1, PT ;  /* 0x000000010400780c */ /* 0x000fce0003f25070 */
[----:B01----:R-:W0:Y:S01]  /*03e0*/  @P0 LDC.64 R2, c[0x0][0x380] ;  /* 0x0000e000ff020b82 */ /* 0x003e220000000a00 */
[----:B------:R-:W-:-:S05]  /*03f0*/  @P0 IADD3 R7, PT, PT, R5, R0, RZ ;  /* 0x0000000005070210 */ /* 0x000fca0007ffe0ff */
[----:B0-----:R-:W-:-:S05]  /*0400*/  @P0 IMAD.WIDE R2, R7, 0x4, R2 ;  /* 0x0000000407020825 */ /* 0x001fca00078e0202 */
[----:B------:R0:W-:Y:S04]  /*0410*/  @P0 STG.E desc[UR6][R2.64], RZ ;  /* 0x000000ff02000986 */ /* 0x0001e8000c101906 */
[----:B------:R0:W-:Y:S01]  /*0420*/  @P0 STG.E desc[UR6][R2.64+0x4], RZ ;  /* 0x000004ff02000986 */ /* 0x0001e2000c101906 */
[----:B------:R-:W-:Y:S05]  /*0430*/  @P1 EXIT ;  /* 0x000000000000194d */ /* 0x000fea0003800000 */
[----:B0-----:R-:W0:Y:S01]  /*0440*/  LDC.64 R2, c[0x0][0x380] ;  /* 0x0000e000ff027b82 */ /* 0x001e220000000a00 */
[----:B------:R-:W-:-:S04]  /*0450*/  @P0 IADD3 R0, PT, PT, R0, 0x2, RZ ;  /* 0x0000000200000810 */ /* 0x000fc80007ffe0ff */
[----:B------:R-:W-:-:S05]  /*0460*/  IADD3 R5, PT, PT, R5, R0, RZ ;  /* 0x0000000005057210 */ /* 0x000fca0007ffe0ff */
[----:B0-----:R-:W-:-:S05]  /*0470*/  IMAD.WIDE R2, R5, 0x4, R2 ;  /* 0x0000000405027825 */ /* 0x001fca00078e0202 */
[----:B------:R-:W-:Y:S01]  /*0480*/  STG.E desc[UR6][R2.64], RZ ;  /* 0x000000ff02007986 */ /* 0x000fe2000c101906 */
[----:B------:R-:W-:Y:S05]  /*0490*/  EXIT ;  /* 0x000000000000794d */ /* 0x000fea0003800000 */
.L_x_0:
[----:B------:R-:W0:Y:S02]  /*04a0*/  LDC R0, c[0x0][0x39c] ;  /* 0x0000e700ff007b82 */ /* 0x000e240000000800 */
[----:B0-----:R-:W-:-:S13]  /*04b0*/  ISETP.GE.AND P0, PT, R0, 0x1, PT ;  /* 0x000000010000780c */ /* 0x001fda0003f06270 */
[----:B------:R-:W-:Y:S05]  /*04c0*/  @!P0 EXIT ;  /* 0x000000000000894d */ /* 0x000fea0003800000 */
[C---:B------:R-:W-:Y:S01]  /*04d0*/  ISETP.GE.U32.AND P0, PT, R0.reuse, 0x10, PT ;  /* 0x000000100000780c */ /* 0x040fe20003f06070 */
[----:B------:R-:W-:Y:S01]  /*04e0*/  IMAD R4, R5, R0, RZ ;  /* 0x0000000005047224 */ /* 0x000fe200078e02ff */
[----:B------:R-:W-:Y:S01]  /*04f0*/  I2FP.F32.U32 R3, R3 ;  /* 0x0000000300037245 */ /* 0x000fe20000201000 */
[----:B------:R-:W-:Y:S01]  /*0500*/  IMAD.MOV.U32 R5, RZ, RZ, RZ ;  /* 0x000000ffff057224 */ /* 0x000fe200078e00ff */
[----:B------:R-:W-:-:S09]  /*0510*/  LOP3.LUT R22, R0, 0xf, RZ, 0xc0, !PT ;  /* 0x0000000f00167812 */ /* 0x000fd200078ec0ff */
[----:B------:R-:W-:Y:S05]  /*0520*/  @!P0 BRA `(.L_x_4) ;  /* 0x0000001000348947 */ /* 0x000fea0003800000 */
[----:B------:R-:W0:Y:S01]  /*0530*/  LDC.64 R16, c[0x0][0x380] ;  /* 0x0000e000ff107b82 */ /* 0x000e220000000a00 */
[----:B------:R-:W-:Y:S02]  /*0540*/  LOP3.LUT R5, R0, 0x7ffffff0, RZ, 0xc0, !PT ;  /* 0x7ffffff000057812 */ /* 0x000fe400078ec0ff */
[----:B------:R-:W-:Y:S02]  /*0550*/  MOV R21, R4 ;  /* 0x0000000400157202 */ /* 0x000fe40000000f00 */
[----:B------:R-:W-:-:S03]  /*0560*/  IADD3 R20, PT, PT, -R5, RZ, RZ ;  /* 0x000000ff05147210 */ /* 0x000fc60007ffe1ff */
[----:B------:R-:W1:Y:S01]  /*0570*/  LDC.64 R14, c[0x0][0x388] ;  /* 0x0000e200ff0e7b82 */ /* 0x000e620000000a00 */
[----:B0-----:R-:W-:-:S04]  /*0580*/  IADD3 R16, P1, PT, R16, 0x20, RZ ;  /* 0x0000002010107810 */ /* 0x001fc80007f3e0ff */
[----:B------:R-:W-:Y:S02]  /*0590*/  IADD3.X R17, PT, PT, RZ, R17, RZ, P1, !PT ;  /* 0x00000011ff117210 */ /* 0x000fe40000ffe4ff */
[----:B-1----:R-:W-:-:S04]  /*05a0*/  IADD3 R14, P0, PT, R14, 0x20, RZ ;  /* 0x000000200e0e7810 */ /* 0x002fc80007f1e0ff */
[----:B------:R-:W-:-:S09]  /*05b0*/  IADD3.X R15, PT, PT, RZ, R15, RZ, P0, !PT ;  /* 0x0000000fff0f7210 */ /* 0x000fd200007fe4ff */
.L_x_37:
[----:B------:R-:W-:-:S05]  /*05c0*/  IMAD.WIDE R12, R21, 0x4, R14 ;  /* 0x00000004150c7825 */ /* 0x000fca00078e020e */
[----:B------:R-:W2:Y:S01]  /*05d0*/  LDG.E R0, desc[UR6][R12.64+-0x20] ;  /* 0xffffe0060c007981 */ /* 0x000ea2000c1e1900 */
[----:B------:R-:W0:Y:S01]  /*05e0*/  MUFU.RCP R2, R3 ;  /* 0x0000000300027308 */ /* 0x000e220000001000 */
[----:B------:R-:W-:Y:S01]  /*05f0*/  BSSY.RECONVERGENT B2, `(.L_x_5) ;  /* 0x000000c000027945 */ /* 0x000fe20003800200 */
[----:B------:R-:W-:-:S04]  /*0600*/  IMAD.WIDE R8, R21, 0x4, R16 ;  /* 0x0000000415087825 */ /* 0x000fc800078e0210 */
[----:B0-----:R-:W-:-:S04]  /*0610*/  FFMA R7, -R3, R2, 1 ;  /* 0x3f80000003077423 */ /* 0x001fc80000000102 */
[----:B------:R-:W-:Y:S01]  /*0620*/  FFMA R7, R2, R7, R2 ;  /* 0x0000000702077223 */ /* 0x000fe20000000002 */
[----:B--2---:R-:W0:Y:S03]  /*0630*/  FCHK P0, R0, R3 ;  /* 0x0000000300007302 */ /* 0x004e260000000000 */
[----:B------:R-:W-:-:S04]  /*0640*/  FFMA R2, R0, R7, RZ ;  /* 0x0000000700027223 */ /* 0x000fc800000000ff */
[----:B------:R-:W-:-:S04]  /*0650*/  FFMA R6, -R3, R2, R0 ;  /* 0x0000000203067223 */ /* 0x000fc80000000100 */
[----:B------:R-:W-:Y:S01]  /*0660*/  FFMA R7, R7, R6, R2 ;  /* 0x0000000607077223 */ /* 0x000fe20000000002 */
[----:B0-----:R-:W-:Y:S06]  /*0670*/  @!P0 BRA `(.L_x_6) ;  /* 0x00000000000c8947 */ /* 0x001fec0003800000 */
[----:B------:R-:W-:-:S07]  /*0680*/  MOV R2, 0x6a0 ;  /* 0x000006a000027802 */ /* 0x000fce0000000f00 */
[----:B------:R-:W-:Y:S05]  /*0690*/  CALL.REL.NOINC `($__internal_0_$__cuda_sm3x_div_rn_noftz_f32_slowpath) ;  /* 0x0000001c00a07944 */ /* 0x000fea0003c00000 */
[----:B------:R-:W-:-:S07]  /*06a0*/  MOV R7, R0 ;  /* 0x0000000000077202 */ /* 0x000fce0000000f00 */
.L_x_6:
[----:B------:R-:W-:Y:S05]  /*06b0*/  BSYNC.RECONVERGENT B2 ;  /* 0x0000000000027941 */ /* 0x000fea0003800200 */
.L_x_5:
[----:B------:R0:W-:Y:S04]  /*06c0*/  STG.E desc[UR6][R8.64+-0x20], R7 ;  /* 0xffffe00708007986 */ /* 0x0001e8000c101906 */
[----:B------:R-:W2:Y:S01]  /*06d0*/  LDG.E R6, desc[UR6][R12.64+-0x1c] ;  /* 0xffffe4060c067981 */ /* 0x000ea2000c1e1900 */
[----:B------:R-:W1:Y:S01]  /*06e0*/  MUFU.RCP R0, R3 ;  /* 0x0000000300007308 */ /* 0x000e620000001000 */
[----:B------:R-:W-:Y:S01]  /*06f0*/  BSSY.RECONVERGENT B2, `(.L_x_7) ;  /* 0x000000c000027945 */ /* 0x000fe20003800200 */
[----:B-1----:R-:W-:-:S04]  /*0700*/  FFMA R11, -R3, R0, 1 ;  /* 0x3f800000030b7423 */ /* 0x002fc80000000100 */
[----:B------:R-:W-:Y:S02]  /*0710*/  FFMA R0, R0, R11, R0 ;  /* 0x0000000b00007223 */ /* 0x000fe40000000000 */
[----:B--2---:R-:W1:Y:S02]  /*0720*/  FCHK P0, R6, R3 ;  /* 0x0000000306007302 */ /* 0x004e640000000000 */
[----:B------:R-:W-:-:S04]  /*0730*/  FFMA R2, R0, R6, RZ ;  /* 0x0000000600027223 */ /* 0x000fc800000000ff */
[----:B------:R-:W-:-:S04]  /*0740*/  FFMA R11, -R3, R2, R6 ;  /* 0x00000002030b7223 */ /* 0x000fc80000000106 */
[----:B------:R-:W-:Y:S01]  /*0750*/  FFMA R11, R0, R11, R2 ;  /* 0x0000000b000b7223 */ /* 0x000fe20000000002 */
[----:B01----:R-:W-:Y:S06]  /*0760*/  @!P0 BRA `(.L_x_8) ;  /* 0x0000000000108947 */ /* 0x003fec0003800000 */
[----:B------:R-:W-:Y:S01]  /*0770*/  IMAD.MOV.U32 R0, RZ, RZ, R6 ;  /* 0x000000ffff007224 */ /* 0x000fe200078e0006 */
[----:B------:R-:W-:-:S07]  /*0780*/  MOV R2, 0x7a0 ;  /* 0x000007a000027802 */ /* 0x000fce0000000f00 */
[----:B------:R-:W-:Y:S05]  /*0790*/  CALL.REL.NOINC `($__internal_0_$__cuda_sm3x_div_rn_noftz_f32_slowpath) ;  /* 0x0000001c00607944 */ /* 0x000fea0003c00000 */
[----:B------:R-:W-:-:S07]  /*07a0*/  MOV R11, R0 ;  /* 0x00000000000b7202 */ /* 0x000fce0000000f00 */
.L_x_8:
[----:B------:R-:W-:Y:S05]  /*07b0*/  BSYNC.RECONVERGENT B2 ;  /* 0x0000000000027941 */ /* 0x000fea0003800200 */
.L_x_7:
        /* <DEDUP_REMOVED lines=11> */
[----:B------:R-:W-:Y:S02]  /*0870*/  MOV R0, R6 ;  /* 0x0000000600007202 */ /* 0x000fe40000000f00 */
[----:B------:R-:W-:-:S07]  /*0880*/  MOV R2, 0x8a0 ;  /* 0x000008a000027802 */ /* 0x000fce0000000f00 */
[----:B------:R-:W-:Y:S05]  /*0890*/  CALL.REL.NOINC `($__internal_0_$__cuda_sm3x_div_rn_noftz_f32_slowpath) ;  /* 0x0000001c00207944 */ /* 0x000fea0003c00000 */
[----:B------:R-:W-:-:S07]  /*08a0*/  MOV R7, R0 ;  /* 0x0000000000077202 */ /* 0x000fce0000000f00 */
.L_x_10:
[----:B------:R-:W-:Y:S05]  /*08b0*/  BSYNC.RECONVERGENT B2 ;  /* 0x0000000000027941 */ /* 0x000fea0003800200 */
.L_x_9:
        /* <DEDUP_REMOVED lines=15> */
.L_x_12:
[----:B------:R-:W-:Y:S05]  /*09b0*/  BSYNC.RECONVERGENT B2 ;  /* 0x0000000000027941 */ /* 0x000fea0003800200 */
.L_x_11:
        /* <DEDUP_REMOVED lines=15> */
.L_x_14:
[----:B------:R-:W-:Y:S05]  /*0ab0*/  BSYNC.RECONVERGENT B2 ;  /* 0x0000000000027941 */ /* 0x000fea0003800200 */
.L_x_13:
        /* <DEDUP_REMOVED lines=15> */
.L_x_16:
[----:B------:R-:W-:Y:S05]  /*0bb0*/  BSYNC.RECONVERGENT B2 ;  /* 0x0000000000027941 */ /* 0x000fea0003800200 */
.L_x_15:
        /* <DEDUP_REMOVED lines=15> */
.L_x_18:
[----:B------:R-:W-:Y:S05]  /*0cb0*/  BSYNC.RECONVERGENT B2 ;  /* 0x0000000000027941 */ /* 0x000fea0003800200 */
.L_x_17:
        /* <DEDUP_REMOVED lines=15> */
.L_x_20:
[----:B------:R-:W-:Y:S05]  /*0db0*/  BSYNC.RECONVERGENT B2 ;  /* 0x0000000000027941 */ /* 0x000fea0003800200 */
.L_x_19:
        /* <DEDUP_REMOVED lines=15> */
.L_x_22:
[----:B------:R-:W-:Y:S05]  /*0eb0*/  BSYNC.RECONVERGENT B2 ;  /* 0x0000000000027941 */ /* 0x000fea0003800200 */
.L_x_21:
        /* <DEDUP_REMOVED lines=15> */
.L_x_24:
[----:B------:R-:W-:Y:S05]  /*0fb0*/  BSYNC.RECONVERGENT B2 ;  /* 0x0000000000027941 */ /* 0x000fea0003800200 */
.L_x_23:
        /* <DEDUP_REMOVED lines=15> */
.L_x_26:
[----:B------:R-:W-:Y:S05]  /*10b0*/  BSYNC.RECONVERGENT B2 ;  /* 0x0000000000027941 */ /* 0x000fea0003800200 */
.L_x_25:
        /* <DEDUP_REMOVED lines=15> */
.L_x_28:
[----:B------:R-:W-:Y:S05]  /*11b0*/  BSYNC.RECONVERGENT B2 ;  /* 0x0000000000027941 */ /* 0x000fea0003800200 */
.L_x_27:
        /* <DEDUP_REMOVED lines=15> */
.L_x_30:
[----:B------:R-:W-:Y:S05]  /*12b0*/  BSYNC.RECONVERGENT B2 ;  /* 0x0000000000027941 */ /* 0x000fea0003800200 */
.L_x_29:
        /* <DEDUP_REMOVED lines=15> */
.L_x_32:
[----:B------:R-:W-:Y:S05]  /*13b0*/  BSYNC.RECONVERGENT B2 ;  /* 0x0000000000027941 */ /* 0x000fea0003800200 */
.L_x_31:
        /* <DEDUP_REMOVED lines=15> */
.L_x_34:
[----:B------:R-:W-:Y:S05]  /*14b0*/  BSYNC.RECONVERGENT B2 ;  /* 0x0000000000027941 */ /* 0x000fea0003800200 */
.L_x_33:
        /* <DEDUP_REMOVED lines=14> */
.L_x_36:
[----:B------:R-:W-:Y:S05]  /*15a0*/  BSYNC.RECONVERGENT B2 ;  /* 0x0000000000027941 */ /* 0x000fea0003800200 */
.L_x_35:
[----:B------:R0:W-:Y:S01]  /*15b0*/  STG.E desc[UR6][R8.64+0x1c], R0 ;  /* 0x00001c0008007986 */ /* 0x0001e2000c101906 */
[----:B------:R-:W-:Y:S02]  /*15c0*/  IADD3 R20, PT, PT, R20, 0x10, RZ ;  /* 0x0000001014147810 */ /* 0x000fe40007ffe0ff */
[----:B------:R-:W-:Y:S02]  /*15d0*/  IADD3 R21, PT, PT, R21, 0x10, RZ ;  /* 0x0000001015157810 */ /* 0x000fe40007ffe0ff */
[----:B------:R-:W-:-:S13]  /*15e0*/  ISETP.NE.AND P0, PT, R20, RZ, PT ;  /* 0x000000ff1400720c */ /* 0x000fda0003f05270 */
[----:B0-----:R-:W-:Y:S05]  /*15f0*/  @P0 BRA `(.L_x_37) ;  /* 0xffffffec00f00947 */ /* 0x001fea000383ffff */
.L_x_4:
[----:B------:R-:W-:-:S13]  /*1600*/  ISETP.NE.AND P0, PT, R22, RZ, PT ;  /* 0x000000ff1600720c */ /* 0x000fda0003f05270 */
[----:B------:R-:W-:Y:S05]  /*1610*/  @!P0 EXIT ;  /* 0x000000000000894d */ /* 0x000fea0003800000 */
[----:B------:R-:W0:Y:S01]  /*1620*/  LDC R8, c[0x0][0x39c] ;  /* 0x0000e700ff087b82 */ /* 0x000e220000000800 */
[----:B------:R-:W-:Y:S02]  /*1630*/  ISETP.GE.U32.AND P0, PT, R22, 0x8, PT ;  /* 0x000000081600780c */ /* 0x000fe40003f06070 */
[----:B0-----:R-:W-:-:S11]  /*1640*/  LOP3.LUT R8, R8, 0x7, RZ, 0xc0, !PT ;  /* 0x0000000708087812 */ /* 0x001fd600078ec0ff */
[----:B------:R-:W-:Y:S05]  /*1650*/  @!P0 BRA `(.L_x_38) ;  /* 0x0000000800148947 */ /* 0x000fea0003800000 */
[----:B------:R-:W0:Y:S01]  /*1660*/  LDC.64 R12, c[0x0][0x388] ;  /* 0x0000e200ff0c7b82 */ /* 0x000e220000000a00 */
[----:B------:R-:W-:-:S04]  /*1670*/  IMAD.IADD R9, R4, 0x1, R5 ;  /* 0x0000000104097824 */ /* 0x000fc800078e0205 */
[----:B0-----:R-:W-:-:S05]  /*1680*/  IMAD.WIDE R12, R9, 0x4, R12 ;  /* 0x00000004090c7825 */ /* 0x001fca00078e020c */
[----:B------:R-:W2:Y:S01]  /*1690*/  LDG.E R6, desc[UR6][R12.64] ;  /* 0x000000060c067981 */ /* 0x000ea2000c1e1900 */
[----:B------:R-:W0:Y:S01]  /*16a0*/  MUFU.RCP R0, R3 ;  /* 0x0000000300007308 */ /* 0x000e220000001000 */
[----:B------:R-:W-:Y:S01]  /*16b0*/  BSSY.RECONVERGENT B2, `(.L_x_39) ;  /* 0x000000c000027945 */ /* 0x000fe20003800200 */
[----:B0-----:R-:W-:-:S04]  /*16c0*/  FFMA R7, -R3, R0, 1 ;  /* 0x3f80000003077423 */ /* 0x001fc80000000100 */
[----:B------:R-:W-:Y:S02]  /*16d0*/  FFMA R0, R0, R7, R0 ;  /* 0x0000000700007223 */ /* 0x000fe40000000000 */
[----:B--2---:R-:W0:Y:S02]  /*16e0*/  FCHK P0, R6, R3 ;  /* 0x0000000306007302 */ /* 0x004e240000000000 */
[----:B------:R-:W-:-:S04]  /*16f0*/  FFMA R2, R0, R6, RZ ;  /* 0x0000000600027223 */ /* 0x000fc800000000ff */
[----:B------:R-:W-:-:S04]  /*1700*/  FFMA R7, -R3, R2, R6 ;  /* 0x0000000203077223 */ /* 0x000fc80000000106 */
[----:B------:R-:W-:Y:S01]  /*1710*/  FFMA R7, R0, R7, R2 ;  /* 0x0000000700077223 */ /* 0x000fe20000000002 */
[----:B0-----:R-:W-:Y:S06]  /*1720*/  @!P0 BRA `(.L_x_40) ;  /* 0x0000000000108947 */ /* 0x001fec0003800000 */
[----:B------:R-:W-:Y:S02]  /*1730*/  MOV R0, R6 ;  /* 0x0000000600007202 */ /* 0x000fe40000000f00 */
[----:B------:R-:W-:-:S07]  /*1740*/  MOV R2, 0x1760 ;  /* 0x0000176000027802 */ /* 0x000fce0000000f00 */
[----:B------:R-:W-:Y:S05]  /*1750*/  CALL.REL.NOINC `($__internal_0_$__cuda_sm3x_div_rn_noftz_f32_slowpath) ;  /* 0x0000000c00707944 */ /* 0x000fea0003c00000 */
[----:B------:R-:W-:-:S07]  /*1760*/  MOV R7, R0 ;  /* 0x0000000000077202 */ /* 0x000fce0000000f00 */
.L_x_40:
[----:B------:R-:W-:Y:S05]  /*1770*/  BSYNC.RECONVERGENT B2 ;  /* 0x0000000000027941 */ /* 0x000fea0003800200 */
.L_x_39:
[----:B------:R-:W0:Y:S02]  /*1780*/  LDC.64 R14, c[0x0][0x380] ;  /* 0x0000e000ff0e7b82 */ /* 0x000e240000000a00 */
[----:B0-----:R-:W-:-:S05]  /*1790*/  IMAD.WIDE R14, R9, 0x4, R14 ;  /* 0x00000004090e7825 */ /* 0x001fca00078e020e */
        /* <DEDUP_REMOVED lines=15> */
.L_x_42:
[----:B------:R-:W-:Y:S05]  /*1890*/  BSYNC.RECONVERGENT B2 ;  /* 0x0000000000027941 */ /* 0x000fea0003800200 */
.L_x_41:
        /* <DEDUP_REMOVED lines=15> */
.L_x_44:
[----:B------:R-:W-:Y:S05]  /*1990*/  BSYNC.RECONVERGENT B2 ;  /* 0x0000000000027941 */ /* 0x000fea0003800200 */
.L_x_43:
        /* <DEDUP_REMOVED lines=15> */
.L_x_46:
[----:B------:R-:W-:Y:S05]  /*1a90*/  BSYNC.RECONVERGENT B2 ;  /* 0x0000000000027941 */ /* 0x000fea0003800200 */
.L_x_45:
        /* <DEDUP_REMOVED lines=15> */
.L_x_48:
[----:B------:R-:W-:Y:S05]  /*1b90*/  BSYNC.RECONVERGENT B2 ;  /* 0x0000000000027941 */ /* 0x000fea0003800200 */
.L_x_47:
        /* <DEDUP_REMOVED lines=15> */
.L_x_50:
[----:B------:R-:W-:Y:S05]  /*1c90*/  BSYNC.RECONVERGENT B2 ;  /* 0x0000000000027941 */ /* 0x000fea0003800200 */
.L_x_49:
        /* <DEDUP_REMOVED lines=14> */
[----:B------:R-:W-:-:S07]  /*1d80*/  IMAD.MOV.U32 R7, RZ, RZ, R0 ;  /* 0x000000ffff077224 */ /* 0x000fce00078e0000 */
.L_x_52:
[----:B------:R-:W-:Y:S05]  /*1d90*/  BSYNC.RECONVERGENT B2 ;  /* 0x0000000000027941 */ /* 0x000fea0003800200 */
.L_x_51:
        /* <DEDUP_REMOVED lines=14> */
.L_x_54:
[----:B------:R-:W-:Y:S05]  /*1e80*/  BSYNC.RECONVERGENT B2 ;  /* 0x0000000000027941 */ /* 0x000fea0003800200 */
.L_x_53:
[----:B------:R0:W-:Y:S01]  /*1e90*/  STG.E desc[UR6][R14.64+0x1c], R0 ;  /* 0x00001c000e007986 */ /* 0x0001e2000c101906 */
[----:B------:R-:W-:-:S07]  /*1ea0*/  IADD3 R5, PT, PT, R5, 0x8, RZ ;  /* 0x0000000805057810 */ /* 0x000fce0007ffe0ff */
.L_x_38:
[----:B------:R-:W-:-:S13]  /*1eb0*/  ISETP.NE.AND P0, PT, R8, RZ, PT ;  /* 0x000000ff0800720c */ /* 0x000fda0003f05270 */
[----:B------:R-:W-:Y:S05]  /*1ec0*/  @!P0 EXIT ;  /* 0x000000000000894d */ /* 0x000fea0003800000 */
[----:B0-----:R-:W0:Y:S01]  /*1ed0*/  LDC R14, c[0x0][0x39c] ;  /* 0x0000e700ff0e7b82 */ /* 0x001e220000000800 */
[----:B------:R-:W-:Y:S02]  /*1ee0*/  ISETP.GE.U32.AND P0, PT, R8, 0x4, PT ;  /* 0x000000040800780c */ /* 0x000fe40003f06070 */
[----:B0-----:R-:W-:-:S11]  /*1ef0*/  LOP3.LUT R14, R14, 0x3, RZ, 0xc0, !PT ;  /* 0x000000030e0e7812 */ /* 0x001fd600078ec0ff */
[----:B------:R-:W-:Y:S05]  /*1f00*/  @!P0 BRA `(.L_x_55) ;  /* 0x0000000400148947 */ /* 0x000fea0003800000 */
[----:B------:R-:W0:Y:S01]  /*1f10*/  LDC.64 R12, c[0x0][0x388] ;  /* 0x0000e200ff0c7b82 */ /* 0x000e220000000a00 */
[----:B------:R-:W-:-:S05]  /*1f20*/  IADD3 R8, PT, PT, R4, R5, RZ ;  /* 0x0000000504087210 */ /* 0x000fca0007ffe0ff */
        /* <DEDUP_REMOVED lines=15> */
.L_x_57:
[----:B------:R-:W-:Y:S05]  /*2020*/  BSYNC.RECONVERGENT B2 ;  /* 0x0000000000027941 */ /* 0x000fea0003800200 */
.L_x_56:
        /* <DEDUP_REMOVED lines=17> */
.L_x_59:
[----:B------:R-:W-:Y:S05]  /*2140*/  BSYNC.RECONVERGENT B2 ;  /* 0x0000000000027941 */ /* 0x000fea0003800200 */
.L_x_58:
        /* <DEDUP_REMOVED lines=15> */
.L_x_61:
[----:B------:R-:W-:Y:S05]  /*2240*/  BSYNC.RECONVERGENT B2 ;  /* 0x0000000000027941 */ /* 0x000fea0003800200 */
.L_x_60:
        /* <DEDUP_REMOVED lines=14> */
.L_x_63:
[----:B------:R-:W-:Y:S05]  /*2330*/  BSYNC.RECONVERGENT B2 ;  /* 0x0000000000027941 */ /* 0x000fea0003800200 */
.L_x_62:
[----:B------:R0:W-:Y:S01]  /*2340*/  STG.E desc[UR6][R8.64+0xc], R0 ;  /* 0x00000c0008007986 */ /* 0x0001e2000c101906 */
[----:B------:R-:W-:-:S07]  /*2350*/  IADD3 R5, PT, PT, R5, 0x4, RZ ;  /* 0x0000000405057810 */ /* 0x000fce0007ffe0ff */
.L_x_55:
[----:B------:R-:W-:-:S13]  /*2360*/  ISETP.NE.AND P0, PT, R14, RZ, PT ;  /* 0x000000ff0e00720c */ /* 0x000fda0003f05270 */
[----:B------:R-:W-:Y:S05]  /*2370*/  @!P0 EXIT ;  /* 0x000000000000894d */ /* 0x000fea0003800000 */
[----:B------:R-:W1:Y:S01]  /*2380*/  LDC.64 R12, c[0x0][0x380] ;  /* 0x0000e000ff0c7b82 */ /* 0x000e620000000a00 */
[----:B------:R-:W-:Y:S02]  /*2390*/  IADD3 R5, PT, PT, R4, R5, RZ ;  /* 0x0000000504057210 */ /* 0x000fe40007ffe0ff */
[----:B------:R-:W-:-:S05]  /*23a0*/  IADD3 R14, PT, PT, -R14, RZ, RZ ;  /* 0x000000ff0e0e7210 */ /* 0x000fca0007ffe1ff */
[----:B0-----:R-:W0:Y:S02]  /*23b0*/  LDC.64 R8, c[0x0][0x388] ;  /* 0x0000e200ff087b82 */ /* 0x001e240000000a00 */
.L_x_66:
[----:B0-----:R-:W-:-:S06]  /*23c0*/  IMAD.WIDE R6, R5, 0x4, R8 ;  /* 0x0000000405067825 */ /* 0x001fcc00078e0208 */
[----:B------:R-:W2:Y:S01]  /*23d0*/  LDG.E R6, desc[UR6][R6.64] ;  /* 0x0000000606067981 */ /* 0x000ea2000c1e1900 */
[----:B------:R-:W0:Y:S01]  /*23e0*/  MUFU.RCP R0, R3 ;  /* 0x0000000300007308 */ /* 0x000e220000001000 */
[----:B------:R-:W-:Y:S01]  /*23f0*/  BSSY.RECONVERGENT B2, `(.L_x_64) ;  /* 0x000000c000027945 */ /* 0x000fe20003800200 */
[----:B-1----:R-:W-:-:S04]  /*2400*/  IMAD.WIDE R16, R5, 0x4, R12 ;  /* 0x0000000405107825 */ /* 0x002fc800078e020c */
[----:B0-----:R-:W-:-:S04]  /*2410*/  FFMA R11, -R3, R0, 1 ;  /* 0x3f800000030b7423 */ /* 0x001fc80000000100 */
[----:B------:R-:W-:Y:S01]  /*2420*/  FFMA R0, R0, R11, R0 ;  /* 0x0000000b00007223 */ /* 0x000fe20000000000 */
[----:B--2---:R-:W0:Y:S03]  /*2430*/  FCHK P0, R6, R3 ;  /* 0x0000000306007302 */ /* 0x004e260000000000 */
[----:B------:R-:W-:-:S04]  /*2440*/  FFMA R2, R0, R6, RZ ;  /* 0x0000000600027223 */ /* 0x000fc800000000ff */
[----:B------:R-:W-:-:S04]  /*2450*/  FFMA R11, -R3, R2, R6 ;  /* 0x00000002030b7223 */ /* 0x000fc80000000106 */
[----:B------:R-:W-:Y:S01]  /*2460*/  FFMA R0, R0, R11, R2 ;  /* 0x0000000b00007223 */ /* 0x000fe20000000002 */
[----:B0-----:R-:W-:Y:S06]  /*2470*/  @!P0 BRA `(.L_x_65) ;  /* 0x00000000000c8947 */ /* 0x001fec0003800000 */
[----:B------:R-:W-:Y:S01]  /*2480*/  IMAD.MOV.U32 R0, RZ, RZ, R6 ;  /* 0x000000ffff007224 */ /* 0x000fe200078e0006 */
[----:B------:R-:W-:-:S07]  /*2490*/  MOV R2, 0x24b0 ;  /* 0x000024b000027802 */ /* 0x000fce0000000f00 */
[----:B------:R-:W-:Y:S05]  /*24a0*/  CALL.REL.NOINC `($__internal_0_$__cuda_sm3x_div_rn_noftz_f32_slowpath) ;  /* 0x00000000001c7944 */ /* 0x000fea0003c00000 */
.L_x_65:
[----:B------:R-:W-:Y:S05]  /*24b0*/  BSYNC.RECONVERGENT B2 ;  /* 0x0000000000027941 */ /* 0x000fea0003800200 */
.L_x_64:
[----:B------:R-:W-:Y:S01]  /*24c0*/  IADD3 R14, PT, PT, R14, 0x1, RZ ;  /* 0x000000010e0e7810 */ /* 0x000fe20007ffe0ff */
[----:B------:R0:W-:Y:S03]  /*24d0*/  STG.E desc[UR6][R16.64], R0 ;  /* 0x0000000010007986 */ /* 0x0001e6000c101906 */
[----:B------:R-:W-:-:S13]  /*24e0*/  ISETP.NE.AND P0, PT, R14, RZ, PT ;  /* 0x000000ff0e00720c */ /* 0x000fda0003f05270 */
[----:B0-----:R-:W-:Y:S05]  /*24f0*/  @!P0 EXIT ;  /* 0x000000000000894d */ /* 0x001fea0003800000 */
[----:B------:R-:W-:Y:S01]  /*2500*/  IADD3 R5, PT, PT, R5, 0x1, RZ ;  /* 0x0000000105057810 */ /* 0x000fe20007ffe0ff */
[----:B------:R-:W-:Y:S06]  /*2510*/  BRA `(.L_x_66) ;  /* 0xfffffffc00a87947 */ /* 0x000fec000383ffff */
        .weak           $__internal_0_$__cuda_sm3x_div_rn_noftz_f32_slowpath
        .type           $__internal_0_$__cuda_sm3x_div_rn_noftz_f32_slowpath,@function
        .size           $__internal_0_$__cuda_sm3x_div_rn_noftz_f32_slowpath,(.L_x_93 - $__internal_0_$__cuda_sm3x_div_rn_noftz_f32_slowpath)
$__internal_0_$__cuda_sm3x_div_rn_noftz_f32_slowpath:
[----:B------:R-:W-:Y:S01]  /*2520*/  SHF.R.U32.HI R6, RZ, 0x17, R3 ;  /* 0x00000017ff067819 */ /* 0x000fe20000011603 */
[----:B------:R-:W-:Y:S01]  /*2530*/  BSSY.RECONVERGENT B0, `(.L_x_67) ;  /* 0x0000063000007945 */ /* 0x000fe20003800200 */
[----:B------:R-:W-:Y:S02]  /*2540*/  SHF.R.U32.HI R10, RZ, 0x17, R0 ;  /* 0x00000017ff0a7819 */ /* 0x000fe40000011600 */
[----:B------:R-:W-:Y:S02]  /*2550*/  LOP3.LUT R6, R6, 0xff, RZ, 0xc0, !PT ;  /* 0x000000ff06067812 */ /* 0x000fe400078ec0ff */
[----:B------:R-:W-:Y:S02]  /*2560*/  LOP3.LUT R10, R10, 0xff, RZ, 0xc0, !PT ;  /* 0x000000ff0a0a7812 */ /* 0x000fe400078ec0ff */
[----:B------:R-:W-:Y:S02]  /*2570*/  IADD3 R11, PT, PT, R6, -0x1, RZ ;  /* 0xffffffff060b7810 */ /* 0x000fe40007ffe0ff */
[----:B------:R-:W-:-:S02]  /*2580*/  IADD3 R18, PT, PT, R10, -0x1, RZ ;  /* 0xffffffff0a127810 */ /* 0x000fc40007ffe0ff */
[----:B------:R-:W-:Y:S02]  /*2590*/  ISETP.GT.U32.AND P0, PT, R11, 0xfd, PT ;  /* 0x000000fd0b00780c */ /* 0x000fe40003f04070 */
[----:B------:R-:W-:Y:S02]  /*25a0*/  MOV R19, R3 ;  /* 0x0000000300137202 */ /* 0x000fe40000000f00 */
[----:B------:R-:W-:-:S13]  /*25b0*/  ISETP.GT.U32.OR P0, PT, R18, 0xfd, P0 ;  /* 0x000000fd1200780c */ /* 0x000fda0000704470 */
[----:B------:R-:W-:Y:S01]  /*25c0*/  @!P0 MOV R7, RZ ;  /* 0x000000ff00078202 */ /* 0x000fe20000000f00 */
[----:B------:R-:W-:Y:S06]  /*25d0*/  @!P0 BRA `(.L_x_68) ;  /* 0x00000000005c8947 */ /* 0x000fec0003800000 */
[----:B------:R-:W-:Y:S02]  /*25e0*/  FSETP.GTU.FTZ.AND P0, PT, |R0|, +INF , PT ;  /* 0x7f8000000000780b */ /* 0x000fe40003f1c200 */
[----:B------:R-:W-:-:S04]  /*25f0*/  FSETP.GTU.FTZ.AND P1, PT, |R3|, +INF , PT ;  /* 0x7f8000000300780b */ /* 0x000fc80003f3c200 */
[----:B------:R-:W-:-:S13]  /*2600*/  PLOP3.LUT P0, PT, P0, P1, PT, 0xf8, 0x8f ;  /* 0x00000000008f781c */ /* 0x000fda0000703f70 */
[----:B------:R-:W-:Y:S05]  /*2610*/  @P0 BRA `(.L_x_69) ;  /* 0x00000004004c0947 */ /* 0x000fea0003800000 */
[----:B------:R-:W-:-:S13]  /*2620*/  LOP3.LUT P0, RZ, R19, 0x7fffffff, R0, 0xc8, !PT ;  /* 0x7fffffff13ff7812 */ /* 0x000fda000780c800 */
[----:B------:R-:W-:Y:S05]  /*2630*/  @!P0 BRA `(.L_x_70) ;  /* 0x00000004003c8947 */ /* 0x000fea0003800000 */
[C---:B------:R-:W-:Y:S02]  /*2640*/  FSETP.NEU.FTZ.AND P2, PT, |R0|.reuse, +INF , PT ;  /* 0x7f8000000000780b */ /* 0x040fe40003f5d200 */
[----:B------:R-:W-:Y:S02]  /*2650*/  FSETP.NEU.FTZ.AND P1, PT, |R3|, +INF , PT ;  /* 0x7f8000000300780b */ /* 0x000fe40003f3d200 */
[----:B------:R-:W-:-:S11]  /*2660*/  FSETP.NEU.FTZ.AND P0, PT, |R0|, +INF , PT ;  /* 0x7f8000000000780b */ /* 0x000fd60003f1d200 */
[----:B------:R-:W-:Y:S05]  /*2670*/  @!P1 BRA !P2, `(.L_x_70) ;  /* 0x00000004002c9947 */ /* 0x000fea0005000000 */
[----:B------:R-:W-:-:S04]  /*2680*/  LOP3.LUT P2, RZ, R0, 0x7fffffff, RZ, 0xc0, !PT ;  /* 0x7fffffff00ff7812 */ /* 0x000fc8000784c0ff */
[----:B------:R-:W-:-:S13]  /*2690*/  PLOP3.LUT P1, PT, P1, P2, PT, 0x2f, 0xf2 ;  /* 0x0000000000f2781c */ /* 0x000fda0000f24577 */
[----:B------:R-:W-:Y:S05]  /*26a0*/  @P1 BRA `(.L_x_71) ;  /* 0x0000000400181947 */ /* 0x000fea0003800000 */
[----:B------:R-:W-:-:S04]  /*26b0*/  LOP3.LUT P1, RZ, R19, 0x7fffffff, RZ, 0xc0, !PT ;  /* 0x7fffffff13ff7812 */ /* 0x000fc8000782c0ff */
[----:B------:R-:W-:-:S13]  /*26c0*/  PLOP3.LUT P0, PT, P0, P1, PT, 0x2f, 0xf2 ;  /* 0x0000000000f2781c */ /* 0x000fda0000702577 */
[----:B------:R-:W-:Y:S05]  /*26d0*/  @P0 BRA `(.L_x_72) ;  /* 0x0000000400000947 */ /* 0x000fea0003800000 */
[----:B------:R-:W-:Y:S02]  /*26e0*/  ISETP.GE.AND P0, PT, R18, RZ, PT ;  /* 0x000000ff1200720c */ /* 0x000fe40003f06270 */
[----:B------:R-:W-:-:S11]  /*26f0*/  ISETP.GE.AND P1, PT, R11, RZ, PT ;  /* 0x000000ff0b00720c */ /* 0x000fd60003f26270 */
[----:B------:R-:W-:Y:S01]  /*2700*/  @P0 IMAD.MOV.U32 R7, RZ, RZ, RZ ;  /* 0x000000ffff070224 */ /* 0x000fe200078e00ff */
[----:B------:R-:W-:Y:S01]  /*2710*/  @!P0 MOV R7, 0xffffffc0 ;  /* 0xffffffc000078802 */ /* 0x000fe20000000f00 */
[----:B------:R-:W-:Y:S01]  /*2720*/  @!P0 FFMA R0, R0, 1.84467440737095516160e+19, RZ ;  /* 0x5f80000000008823 */ /* 0x000fe200000000ff */
[----:B------:R-:W-:Y:S02]  /*2730*/  @!P1 FFMA R19, R3, 1.84467440737095516160e+19, RZ ;  /* 0x5f80000003139823 */ /* 0x000fe400000000ff */
[----:B------:R-:W-:-:S07]  /*2740*/  @!P1 IADD3 R7, PT, PT, R7, 0x40, RZ ;  /* 0x0000004007079810 */ /* 0x000fce0007ffe0ff */
.L_x_68:
[----:B------:R-:W-:Y:S01]  /*2750*/  LEA R24, R6, 0xc0800000, 0x17 ;  /* 0xc080000006187811 */ /* 0x000fe200078eb8ff */
[----:B------:R-:W-:Y:S03]  /*2760*/  BSSY.RECONVERGENT B1, `(.L_x_73) ;  /* 0x0000036000017945 */ /* 0x000fe60003800200 */
[----:B------:R-:W-:Y:S02]  /*2770*/  IADD3 R24, PT, PT, -R24, R19, RZ ;  /* 0x0000001318187210 */ /* 0x000fe40007ffe1ff */
[----:B------:R-:W-:Y:S02]  /*2780*/  IADD3 R19, PT, PT, R10, -0x7f, RZ ;  /* 0xffffff810a137810 */ /* 0x000fe40007ffe0ff */
[----:B------:R-:W0:Y:S01]  /*2790*/  MUFU.RCP R18, R24 ;  /* 0x0000001800127308 */ /* 0x000e220000001000 */
[----:B------:R-:W-:Y:S02]  /*27a0*/  FADD.FTZ R11, -R24, -RZ ;  /* 0x800000ff180b7221 */ /* 0x000fe40000010100 */
[----:B------:R-:W-:-:S02]  /*27b0*/  IMAD R0, R19, -0x800000, R0 ;  /* 0xff80000013007824 */ /* 0x000fc400078e0200 */
[----:B0-----:R-:W-:-:S04]  /*27c0*/  FFMA R23, R18, R11, 1 ;  /* 0x3f80000012177423 */ /* 0x001fc8000000000b */
[----:B------:R-:W-:-:S04]  /*27d0*/  FFMA R23, R18, R23, R18 ;  /* 0x0000001712177223 */ /* 0x000fc80000000012 */
[----:B------:R-:W-:-:S04]  /*27e0*/  FFMA R10, R0, R23, RZ ;  /* 0x00000017000a7223 */ /* 0x000fc800000000ff */
[----:B------:R-:W-:-:S04]  /*27f0*/  FFMA R18, R11, R10, R0 ;  /* 0x0000000a0b127223 */ /* 0x000fc80000000000 */
[----:B------:R-:W-:Y:S01]  /*2800*/  FFMA R18, R23, R18, R10 ;  /* 0x0000001217127223 */ /* 0x000fe2000000000a */
[----:B------:R-:W-:-:S03]  /*2810*/  IADD3 R10, PT, PT, R19, 0x7f, -R6 ;  /* 0x0000007f130a7810 */ /* 0x000fc60007ffe806 */
[----:B------:R-:W-:Y:S01]  /*2820*/  FFMA R11, R11, R18, R0 ;  /* 0x000000120b0b7223 */ /* 0x000fe20000000000 */
[----:B------:R-:W-:-:S03]  /*2830*/  IADD3 R7, PT, PT, R10, R7, RZ ;  /* 0x000000070a077210 */ /* 0x000fc60007ffe0ff */
[----:B------:R-:W-:-:S05]  /*2840*/  FFMA R0, R23, R11, R18 ;  /* 0x0000000b17007223 */ /* 0x000fca0000000012 */
[----:B------:R-:W-:-:S04]  /*2850*/  SHF.R.U32.HI R6, RZ, 0x17, R0 ;  /* 0x00000017ff067819 */ /* 0x000fc80000011600 */
[----:B------:R-:W-:-:S04]  /*2860*/  LOP3.LUT R6, R6, 0xff, RZ, 0xc0, !PT ;  /* 0x000000ff06067812 */ /* 0x000fc800078ec0ff */
[----:B------:R-:W-:-:S05]  /*2870*/  IADD3 R6, PT, PT, R6, R7, RZ ;  /* 0x0000000706067210 */ /* 0x000fca0007ffe0ff */
[----:B------:R-:W-:-:S05]  /*2880*/  VIADD R10, R6, 0xffffffff ;  /* 0xffffffff060a7836 */ /* 0x000fca0000000000 */
[----:B------:R-:W-:-:S13]  /*2890*/  ISETP.GE.U32.AND P0, PT, R10, 0xfe, PT ;  /* 0x000000fe0a00780c */ /* 0x000fda0003f06070 */
[----:B------:R-:W-:Y:S05]  /*28a0*/  @!P0 BRA `(.L_x_74) ;  /* 0x0000000000808947 */ /* 0x000fea0003800000 */
[----:B------:R-:W-:-:S13]  /*28b0*/  ISETP.GT.AND P0, PT, R6, 0xfe, PT ;  /* 0x000000fe0600780c */ /* 0x000fda0003f04270 */
[----:B------:R-:W-:Y:S05]  /*28c0*/  @P0 BRA `(.L_x_75) ;  /* 0x00000000006c0947 */ /* 0x000fea0003800000 */
[----:B------:R-:W-:-:S13]  /*28d0*/  ISETP.GE.AND P0, PT, R6, 0x1, PT ;  /* 0x000000010600780c */ /* 0x000fda0003f06270 */
[----:B------:R-:W-:Y:S05]  /*28e0*/  @P0 BRA `(.L_x_76) ;  /* 0x0000000000740947 */ /* 0x000fea0003800000 */
[----:B------:R-:W-:Y:S02]  /*28f0*/  ISETP.GE.AND P0, PT, R6, -0x18, PT ;  /* 0xffffffe80600780c */ /* 0x000fe40003f06270 */
[----:B------:R-:W-:-:S11]  /*2900*/  LOP3.LUT R0, R0, 0x80000000, RZ, 0xc0, !PT ;  /* 0x8000000000007812 */ /* 0x000fd600078ec0ff */
[----:B------:R-:W-:Y:S05]  /*2910*/  @!P0 BRA `(.L_x_76) ;  /* 0x0000000000688947 */ /* 0x000fea0003800000 */
[CCC-:B------:R-:W-:Y:S01]  /*2920*/  FFMA.RZ R7, R23.reuse, R11.reuse, R18.reuse ;  /* 0x0000000b17077223 */ /* 0x1c0fe2000000c012 */
[CCC-:B------:R-:W-:Y:S01]  /*2930*/  FFMA.RP R10, R23.reuse, R11.reuse, R18.reuse ;  /* 0x0000000b170a7223 */ /* 0x1c0fe20000008012 */
[----:B------:R-:W-:Y:S01]  /*2940*/  FFMA.RM R23, R23, R11, R18 ;  /* 0x0000000b17177223 */ /* 0x000fe20000004012 */
[C---:B------:R-:W-:Y:S02]  /*2950*/  IADD3 R11, PT, PT, R6.reuse, 0x20, RZ ;  /* 0x00000020060b7810 */ /* 0x040fe40007ffe0ff */
[----:B------:R-:W-:Y:S02]  /*2960*/  LOP3.LUT R7, R7, 0x7fffff, RZ, 0xc0, !PT ;  /* 0x007fffff07077812 */ /* 0x000fe400078ec0ff */
[C---:B------:R-:W-:Y:S02]  /*2970*/  ISETP.NE.AND P2, PT, R6.reuse, RZ, PT ;  /* 0x000000ff0600720c */ /* 0x040fe40003f45270 */
[----:B------:R-:W-:Y:S02]  /*2980*/  LOP3.LUT R18, R7, 0x800000, RZ, 0xfc, !PT ;  /* 0x0080000007127812 */ /* 0x000fe400078efcff */
[----:B------:R-:W-:-:S02]  /*2990*/  ISETP.NE.AND P1, PT, R6, RZ, PT ;  /* 0x000000ff0600720c */ /* 0x000fc40003f25270 */
[----:B------:R-:W-:Y:S02]  /*29a0*/  IADD3 R6, PT, PT, -R6, RZ, RZ ;  /* 0x000000ff06067210 */ /* 0x000fe40007ffe1ff */
[----:B------:R-:W-:Y:S02]  /*29b0*/  SHF.L.U32 R11, R18, R11, RZ ;  /* 0x0000000b120b7219 */ /* 0x000fe400000006ff */
[----:B------:R-:W-:Y:S02]  /*29c0*/  FSETP.NEU.FTZ.AND P0, PT, R10, R23, PT ;  /* 0x000000170a00720b */ /* 0x000fe40003f1d000 */
[----:B------:R-:W-:Y:S02]  /*29d0*/  SEL R7, R6, RZ, P2 ;  /* 0x000000ff06077207 */ /* 0x000fe40001000000 */
[----:B------:R-:W-:Y:S02]  /*29e0*/  ISETP.NE.AND P1, PT, R11, RZ, P1 ;  /* 0x000000ff0b00720c */ /* 0x000fe40000f25270 */
[----:B------:R-:W-:-:S02]  /*29f0*/  SHF.R.U32.HI R11, RZ, R7, R18 ;  /* 0x00000007ff0b7219 */ /* 0x000fc40000011612 */
[----:B------:R-:W-:Y:S02]  /*2a00*/  PLOP3.LUT P0, PT, P0, P1, PT, 0xf8, 0x8f ;  /* 0x00000000008f781c */ /* 0x000fe40000703f70 */
[----:B------:R-:W-:Y:S02]  /*2a10*/  SHF.R.U32.HI R7, RZ, 0x1, R11 ;  /* 0x00000001ff077819 */ /* 0x000fe4000001160b */
[----:B------:R-:W-:-:S04]  /*2a20*/  SEL R6, RZ, 0x1, !P0 ;  /* 0x00000001ff067807 */ /* 0x000fc80004000000 */
[----:B------:R-:W-:-:S04]  /*2a30*/  LOP3.LUT R6, R6, 0x1, R7, 0xf8, !PT ;  /* 0x0000000106067812 */ /* 0x000fc800078ef807 */
[----:B------:R-:W-:-:S04]  /*2a40*/  LOP3.LUT R6, R6, R11, RZ, 0xc0, !PT ;  /* 0x0000000b06067212 */ /* 0x000fc800078ec0ff */
[----:B------:R-:W-:-:S04]  /*2a50*/  IADD3 R7, PT, PT, R7, R6, RZ ;  /* 0x0000000607077210 */ /* 0x000fc80007ffe0ff */
[----:B------:R-:W-:Y:S01]  /*2a60*/  LOP3.LUT R0, R7, R0, RZ, 0xfc, !PT ;  /* 0x0000000007007212 */ /* 0x000fe200078efcff */
[----:B------:R-:W-:Y:S06]  /*2a70*/  BRA `(.L_x_76) ;  /* 0x0000000000107947 */ /* 0x000fec0003800000 */
.L_x_75:
[----:B------:R-:W-:-:S04]  /*2a80*/  LOP3.LUT R0, R0, 0x80000000, RZ, 0xc0, !PT ;  /* 0x8000000000007812 */ /* 0x000fc800078ec0ff */
[----:B------:R-:W-:Y:S01]  /*2a90*/  LOP3.LUT R0, R0, 0x7f800000, RZ, 0xfc, !PT ;  /* 0x7f80000000007812 */ /* 0x000fe200078efcff */
[----:B------:R-:W-:Y:S06]  /*2aa0*/  BRA `(.L_x_76) ;  /* 0x0000000000047947 */ /* 0x000fec0003800000 */
.L_x_74:
[----:B------:R-:W-:-:S07]  /*2ab0*/  LEA R0, R7, R0, 0x17 ;  /* 0x0000000007007211 */ /* 0x000fce00078eb8ff */
.L_x_76:
[----:B------:R-:W-:Y:S05]  /*2ac0*/  BSYNC.RECONVERGENT B1 ;  /* 0x0000000000017941 */ /* 0x000fea0003800200 */
.L_x_73:
[----:B------:R-:W-:Y:S05]  /*2ad0*/  BRA `(.L_x_77) ;  /* 0x0000000000207947 */ /* 0x000fea0003800000 */
.L_x_72:
[----:B------:R-:W-:-:S04]  /*2ae0*/  LOP3.LUT R0, R19, 0x80000000, R0, 0x48, !PT ;  /* 0x8000000013007812 */ /* 0x000fc800078e4800 */
[----:B------:R-:W-:Y:S01]  /*2af0*/  LOP3.LUT R0, R0, 0x7f800000, RZ, 0xfc, !PT ;  /* 0x7f80000000007812 */ /* 0x000fe200078efcff */
[----:B------:R-:W-:Y:S06]  /*2b00*/  BRA `(.L_x_77) ;  /* 0x0000000000147947 */ /* 0x000fec0003800000 */
.L_x_71:
[----:B------:R-:W-:Y:S01]  /*2b10*/  LOP3.LUT R0, R19, 0x80000000, R0, 0x48, !PT ;  /* 0x8000000013007812 */ /* 0x000fe200078e4800 */
[----:B------:R-:W-:Y:S06]  /*2b20*/  BRA `(.L_x_77) ;  /* 0x00000000000c7947 */ /* 0x000fec0003800000 */
.L_x_70:
[----:B------:R-:W0:Y:S01]  /*2b30*/  MUFU.RSQ R0, -QNAN ;  /* 0xffc0000000007908 */ /* 0x000e220000001400 */
[----:B------:R-:W-:Y:S05]  /*2b40*/  BRA `(.L_x_77) ;  /* 0x0000000000047947 */ /* 0x000fea0003800000 */
.L_x_69:
[----:B------:R-:W-:-:S07]  /*2b50*/  FADD.FTZ R0, R0, R3 ;  /* 0x0000000300007221 */ /* 0x000fce0000010000 */
.L_x_77:
[----:B------:R-:W-:Y:S05]  /*2b60*/  BSYNC.RECONVERGENT B0 ;  /* 0x0000000000007941 */ /* 0x000fea0003800200 */
.L_x_67:
[----:B------:R-:W-:Y:S01]  /*2b70*/  HFMA2 R7, -RZ, RZ, 0, 0 ;  /* 0x00000000ff077431 */ /* 0x000fe200000001ff */
[----:B------:R-:W-:-:S04]  /*2b80*/  MOV R6, R2 ;  /* 0x0000000200067202 */ /* 0x000fc80000000f00 */
[----:B0-----:R-:W-:Y:S05]  /*2b90*/  RET.REL.NODEC R6 `(_Z28kMeansCentroidUpdateGeodesicPfPKfPKiii) ;  /* 0xffffffd406187950 */ /* 0x001fea0003c3ffff */
.L_x_78:
[----:B------:R-:W-:-:S00]  /*2ba0*/  BRA `(.L_x_78) ;  /* 0xfffffffc00fc7947 */ /* 0x000fc0000383ffff */
[----:B------:R-:W-:-:S00]  /*2bb0*/  NOP ;  /* 0x0000000000007918 */ /* 0x000fc00000000000 */
        /* <DEDUP_REMOVED lines=12> */
.L_x_93:


//--------------------- .text._Z25kMeansCentroidSumGeodesicPKfPKiPfPiiii --------------------------
	.section	.text._Z25kMeansCentroidSumGeodesicPKfPKiPfPiiii,"ax",@progbits
	.align	128
        .global         _Z25kMeansCentroidSumGeodesicPKfPKiPfPiiii
        .type           _Z25kMeansCentroidSumGeodesicPKfPKiPfPiiii,@function
        .size           _Z25kMeansCentroidSumGeodesicPKfPKiPfPiiii,(.L_x_95 - _Z25kMeansCentroidSumGeodesicPKfPKiPfPiiii)
        .other          _Z25kMeansCentroidSumGeodesicPKfPKiPfPiiii,@"STO_CUDA_ENTRY STV_DEFAULT"
_Z25kMeansCentroidSumGeodesicPKfPKiPfPiiii:
.text._Z25kMeansCentroidSumGeodesicPKfPKiPfPiiii:
        /* <DEDUP_REMOVED lines=10> */
[----:B------:R-:W2:Y:S01]  /*00a0*/  LDCU UR7, c[0x0][0x3a8] ;  /* 0x00007500ff0777ac */ /* 0x000ea20008000800 */
[----:B0-----:R-:W-:-:S05]  /*00b0*/  IMAD.WIDE R2, R5, 0x4, R2 ;  /* 0x0000000405027825 */ /* 0x001fca00078e0202 */
[----:B-1----:R0:W5:Y:S01]  /*00c0*/  LDG.E R0, desc[UR12][R2.64] ;  /* 0x0000000c02007981 */ /* 0x002162000c1e1900 */
[----:B--2---:R-:W-:-:S09]  /*00d0*/  UISETP.GE.AND UP0, UPT, UR7, 0x1, UPT ;  /* 0x000000010700788c */ /* 0x004fd2000bf06270 */
[----:B0-----:R-:W-:Y:S05]  /*00e0*/  BRA.U !UP0, `(.L_x_79) ;  /* 0x0000000508dc7547 */ /* 0x001fea000b800000 */
[----:B------:R-:W-:Y:S02]  /*00f0*/  UISETP.GE.U32.AND UP1, UPT, UR7, 0x10, UPT ;  /* 0x000000100700788c */ /* 0x000fe4000bf26070 */
[----:B------:R-:W-:Y:S01]  /*0100*/  IMAD R3, R5, UR7, RZ ;  /* 0x0000000705037c24 */ /* 0x000fe2000f8e02ff */
[----:B------:R-:W-:Y:S02]  /*0110*/  ULOP3.LUT UR10, UR7, 0xf, URZ, 0xc0, !UPT ;  /* 0x0000000f070a7892 */ /* 0x000fe4000f8ec0ff */
[----:B-----5:R-:W-:Y:S01]  /*0120*/  IMAD R2, R0, UR7, RZ ;  /* 0x0000000700027c24 */ /* 0x020fe2000f8e02ff */
[----:B------:R-:W-:Y:S01]  /*0130*/  UMOV UR4, URZ ;  /* 0x000000ff00047c82 */ /* 0x000fe20008000000 */
[----:B------:R-:W-:Y:S02]  /*0140*/  UISETP.NE.AND UP0, UPT, UR10, URZ, UPT ;  /* 0x000000ff0a00728c */ /* 0x000fe4000bf05270 */
[----:B------:R-:W-:Y:S09]  /*0150*/  BRA.U !UP1, `(.L_x_80) ;  /* 0x0000000109c47547 */ /* 0x000ff2000b800000 */
[----:B------:R-:W0:Y:S01]  /*0160*/  LDCU.64 UR8, c[0x0][0x380] ;  /* 0x00007000ff0877ac */ /* 0x000e220008000a00 */
[----:B------:R-:W-:Y:S02]  /*0170*/  MOV R9, R3 ;  /* 0x0000000300097202 */ /* 0x000fe40000000f00 */
[----:B------:R-:W-:Y:S01]  /*0180*/  MOV R11, R2 ;  /* 0x00000002000b7202 */ /* 0x000fe20000000f00 */
[----:B------:R-:W-:Y:S02]  /*0190*/  ULOP3.LUT UR4, UR7, 0x7ffffff0, URZ, 0xc0, !UPT ;  /* 0x7ffffff007047892 */ /* 0x000fe4000f8ec0ff */
[----:B0-----:R-:W-:Y:S02]  /*01a0*/  UIADD3 UR5, UP1, UPT, UR8, 0x20, URZ ;  /* 0x0000002008057890 */ /* 0x001fe4000ff3e0ff */
[----:B------:R-:W-:Y:S02]  /*01b0*/  UIADD3 UR8, UPT, UPT, -UR4, URZ, URZ ;  /* 0x000000ff04087290 */ /* 0x000fe4000fffe1ff */
[----:B------:R-:W-:-:S12]  /*01c0*/  UIADD3.X UR6, UPT, UPT, URZ, UR9, URZ, UP1, !UPT ;  /* 0x00000009ff067290 */ /* 0x000fd80008ffe4ff */
.L_x_81:
[----:B------:R-:W-:Y:S01]  /*01d0*/  MOV R4, UR5 ;  /* 0x0000000500047c02 */ /* 0x000fe20008000f00 */
[----:B----4-:R-:W0:Y:S01]  /*01e0*/  LDC.64 R6, c[0x0][0x390] ;  /* 0x0000e400ff067b82 */ /* 0x010e220000000a00 */
[----:B------:R-:W-:-:S03]  /*01f0*/  MOV R5, UR6 ;  /* 0x0000000600057c02 */ /* 0x000fc60008000f00 */
[----:B------:R-:W-:-:S05]  /*0200*/  IMAD.WIDE R4, R9, 0x4, R4 ;  /* 0x0000000409047825 */ /* 0x000fca00078e0204 */
[----:B------:R-:W2:Y:S01]  /*0210*/  LDG.E R13, desc[UR12][R4.64+-0x20] ;  /* 0xffffe00c040d7981 */ /* 0x000ea2000c1e1900 */
[----:B0-----:R-:W-:-:S05]  /*0220*/  IMAD.WIDE R6, R11, 0x4, R6 ;  /* 0x000000040b067825 */ /* 0x001fca00078e0206 */
[----:B--2---:R0:W-:Y:S04]  /*0230*/  REDG.E.ADD.F32.FTZ.RN.STRONG.GPU desc[UR12][R6.64], R13 ;  /* 0x0000000d060079a6 */ /* 0x0041e8000c12f30c */
[----:B------:R-:W2:Y:S04]  /*0240*/  LDG.E R15, desc[UR12][R4.64+-0x1c] ;  /* 0xffffe40c040f7981 */ /* 0x000ea8000c1e1900 */
[----:B--2---:R1:W-:Y:S04]  /*0250*/  REDG.E.ADD.F32.FTZ.RN.STRONG.GPU desc[UR12][R6.64+0x4], R15 ;  /* 0x0000040f060079a6 */ /* 0x0043e8000c12f30c */
[----:B------:R-:W2:Y:S04]  /*0260*/  LDG.E R17, desc[UR12][R4.64+-0x18] ;  /* 0xffffe80c04117981 */ /* 0x000ea8000c1e1900 */
[----:B--2---:R2:W-:Y:S04]  /*0270*/  REDG.E.ADD.F32.FTZ.RN.STRONG.GPU desc[UR12][R6.64+0x8], R17 ;  /* 0x00000811060079a6 */ /* 0x0045e8000c12f30c */
[----:B------:R-:W3:Y:S04]  /*0280*/  LDG.E R19, desc[UR12][R4.64+-0x14] ;  /* 0xffffec0c04137981 */ /* 0x000ee8000c1e1900 */
[----:B---3--:R3:W-:Y:S04]  /*0290*/  REDG.E.ADD.F32.FTZ.RN.STRONG.GPU desc[UR12][R6.64+0xc], R19 ;  /* 0x00000c13060079a6 */ /* 0x0087e8000c12f30c */
[----:B------:R-:W4:Y:S04]  /*02a0*/  LDG.E R21, desc[UR12][R4.64+-0x10] ;  /* 0xfffff00c04157981 */ /* 0x000f28000c1e1900 */
[----:B----4-:R4:W-:Y:S04]  /*02b0*/  REDG.E.ADD.F32.FTZ.RN.STRONG.GPU desc[UR12][R6.64+0x10], R21 ;  /* 0x00001015060079a6 */ /* 0x0109e8000c12f30c */
[----:B------:R-:W5:Y:S04]  /*02c0*/  LDG.E R23, desc[UR12][R4.64+-0xc] ;  /* 0xfffff40c04177981 */ /* 0x000f68000c1e1900 */
[----:B-----5:R5:W-:Y:S04]  /*02d0*/  REDG.E.ADD.F32.FTZ.RN.STRONG.GPU desc[UR12][R6.64+0x14], R23 ;  /* 0x00001417060079a6 */ /* 0x020be8000c12f30c */
[----:B0-----:R-:W2:Y:S04]  /*02e0*/  LDG.E R13, desc[UR12][R4.64+-0x8] ;  /* 0xfffff80c040d7981 */ /* 0x001ea8000c1e1900 */
[----:B--2---:R0:W-:Y:S04]  /*02f0*/  REDG.E.ADD.F32.FTZ.RN.STRONG.GPU desc[UR12][R6.64+0x18], R13 ;  /* 0x0000180d060079a6 */ /* 0x0041e8000c12f30c */
[----:B-1----:R-:W2:Y:S04]  /*0300*/  LDG.E R15, desc[UR12][R4.64+-0x4] ;  /* 0xfffffc0c040f7981 */ /* 0x002ea8000c1e1900 */
[----:B--2---:R1:W-:Y:S04]  /*0310*/  REDG.E.ADD.F32.FTZ.RN.STRONG.GPU desc[UR12][R6.64+0x1c], R15 ;  /* 0x00001c0f060079a6 */ /* 0x0043e8000c12f30c */
[----:B------:R-:W2:Y:S04]  /*0320*/  LDG.E R17, desc[UR12][R4.64] ;  /* 0x0000000c04117981 */ /* 0x000ea8000c1e1900 */
[----:B--2---:R2:W-:Y:S04]  /*0330*/  REDG.E.ADD.F32.FTZ.RN.STRONG.GPU desc[UR12][R6.64+0x20], R17 ;  /* 0x00002011060079a6 */ /* 0x0045e8000c12f30c */
[----:B---3--:R-:W3:Y:S04]  /*0340*/  LDG.E R19, desc[UR12][R4.64+0x4] ;  /* 0x0000040c04137981 */ /* 0x008ee8000c1e1900 */
[----:B---3--:R3:W-:Y:S04]  /*0350*/  REDG.E.ADD.F32.FTZ.RN.STRONG.GPU desc[UR12][R6.64+0x24], R19 ;  /* 0x00002413060079a6 */ /* 0x0087e8000c12f30c */
[----:B----4-:R-:W4:Y:S04]  /*0360*/  LDG.E R21, desc[UR12][R4.64+0x8] ;  /* 0x0000080c04157981 */ /* 0x010f28000c1e1900 */
[----:B----4-:R4:W-:Y:S04]  /*0370*/  REDG.E.ADD.F32.FTZ.RN.STRONG.GPU desc[UR12][R6.64+0x28], R21 ;  /* 0x00002815060079a6 */ /* 0x0109e8000c12f30c */
[----:B-----5:R-:W5:Y:S04]  /*0380*/  LDG.E R23, desc[UR12][R4.64+0xc] ;  /* 0x00000c0c04177981 */ /* 0x020f68000c1e1900 */
[----:B-----5:R4:W-:Y:S04]  /*0390*/  REDG.E.ADD.F32.FTZ.RN.STRONG.GPU desc[UR12][R6.64+0x2c], R23 ;  /* 0x00002c17060079a6 */ /* 0x0209e8000c12f30c */
[----:B0-----:R-:W5:Y:S04]  /*03a0*/  LDG.E R13, desc[UR12][R4.64+0x10] ;  /* 0x0000100c040d7981 */ /* 0x001f68000c1e1900 */
[----:B-----5:R4:W-:Y:S04]  /*03b0*/  REDG.E.ADD.F32.FTZ.RN.STRONG.GPU desc[UR12][R6.64+0x30], R13 ;  /* 0x0000300d060079a6 */ /* 0x0209e8000c12f30c */
[----:B-1----:R-:W5:Y:S04]  /*03c0*/  LDG.E R15, desc[UR12][R4.64+0x14] ;  /* 0x0000140c040f7981 */ /* 0x002f68000c1e1900 */
[----:B-----5:R4:W-:Y:S04]  /*03d0*/  REDG.E.ADD.F32.FTZ.RN.STRONG.GPU desc[UR12][R6.64+0x34], R15 ;  /* 0x0000340f060079a6 */ /* 0x0209e8000c12f30c */
[----:B--2---:R-:W2:Y:S04]  /*03e0*/  LDG.E R17, desc[UR12][R4.64+0x18] ;  /* 0x0000180c04117981 */ /* 0x004ea8000c1e1900 */
[----:B--2---:R4:W-:Y:S04]  /*03f0*/  REDG.E.ADD.F32.FTZ.RN.STRONG.GPU desc[UR12][R6.64+0x38], R17 ;  /* 0x00003811060079a6 */ /* 0x0049e8000c12f30c */
[----:B---3--:R-:W2:Y:S01]  /*0400*/  LDG.E R19, desc[UR12][R4.64+0x1c] ;  /* 0x00001c0c04137981 */ /* 0x008ea2000c1e1900 */
[----:B------:R-:W-:-:S04]  /*0410*/  UIADD3 UR8, UPT, UPT, UR8, 0x10, URZ ;  /* 0x0000001008087890 */ /* 0x000fc8000fffe0ff */
[----:B------:R-:W-:Y:S01]  /*0420*/  UISETP.NE.AND UP1, UPT, UR8, URZ, UPT ;  /* 0x000000ff0800728c */ /* 0x000fe2000bf25270 */
[----:B--2---:R4:W-:Y:S01]  /*0430*/  REDG.E.ADD.F32.FTZ.RN.STRONG.GPU desc[UR12][R6.64+0x3c], R19 ;  /* 0x00003c13060079a6 */ /* 0x0049e2000c12f30c */
[----:B------:R-:W-:Y:S02]  /*0440*/  IADD3 R11, PT, PT, R11, 0x10, RZ ;  /* 0x000000100b0b7810 */ /* 0x000fe40007ffe0ff */
[----:B------:R-:W-:-:S05]  /*0450*/  IADD3 R9, PT, PT, R9, 0x10, RZ ;  /* 0x0000001009097810 */ /* 0x000fca0007ffe0ff */
[----:B------:R-:W-:Y:S05]  /*0460*/  BRA.U UP1, `(.L_x_81) ;  /* 0xfffffffd01587547 */ /* 0x000fea000b83ffff */
.L_x_80:
[----:B------:R-:W-:Y:S05]  /*0470*/  BRA.U !UP0, `(.L_x_79) ;  /* 0x0000000108f87547 */ /* 0x000fea000b800000 */
[----:B------:R-:W-:Y:S02]  /*0480*/  UISETP.GE.U32.AND UP0, UPT, UR10, 0x8, UPT ;  /* 0x000000080a00788c */ /* 0x000fe4000bf06070 */
[----:B------:R-:W-:-:S04]  /*0490*/  ULOP3.LUT UR6, UR7, 0x7, URZ, 0xc0, !UPT ;  /* 0x0000000707067892 */ /* 0x000fc8000f8ec0ff */
[----:B------:R-:W-:-:S03]  /*04a0*/  UISETP.NE.AND UP1, UPT, UR6, URZ, UPT ;  /* 0x000000ff0600728c */ /* 0x000fc6000bf25270 */
[----:B------:R-:W-:Y:S08]  /*04b0*/  BRA.U !UP0, `(.L_x_82) ;  /* 0x00000001085c7547 */ /* 0x000ff0000b800000 */
[----:B----4-:R-:W0:Y:S01]  /*04c0*/  LDC.64 R6, c[0x0][0x380] ;  /* 0x0000e000ff067b82 */ /* 0x010e220000000a00 */
[----:B------:R-:W-:-:S05]  /*04d0*/  IADD3 R5, PT, PT, R3, UR4, RZ ;  /* 0x0000000403057c10 */ /* 0x000fca000fffe0ff */
[----:B0-----:R-:W-:Y:S02]  /*04e0*/  IMAD.WIDE R6, R5, 0x4, R6 ;  /* 0x0000000405067825 */ /* 0x001fe400078e0206 */
[----:B------:R-:W0:Y:S03]  /*04f0*/  LDC.64 R4, c[0x0][0x390] ;  /* 0x0000e400ff047b82 */ /* 0x000e260000000a00 */
[----:B------:R-:W2:Y:S01]  /*0500*/  LDG.E R11, desc[UR12][R6.64] ;  /* 0x0000000c060b7981 */ /* 0x000ea2000c1e1900 */
[----:B------:R-:W-:-:S05]  /*0510*/  IADD3 R9, PT, PT, R2, UR4, RZ ;  /* 0x0000000402097c10 */ /* 0x000fca000fffe0ff */
        /* <DEDUP_REMOVED lines=8> */
[----:B------:R-:W3:Y:S04]  /*05a0*/  LDG.E R17, desc[UR12][R6.64+0x10] ;  /* 0x0000100c06117981 */ /* 0x000ee8000c1e1900 */
[----:B---3--:R2:W-:Y:S04]  /*05b0*/  REDG.E.ADD.F32.FTZ.RN.STRONG.GPU desc[UR12][R4.64+0x10], R17 ;  /* 0x00001011040079a6 */ /* 0x0085e8000c12f30c */
[----:B------:R-:W3:Y:S04]  /*05c0*/  LDG.E R19, desc[UR12][R6.64+0x14] ;  /* 0x0000140c06137981 */ /* 0x000ee8000c1e1900 */
[----:B---3--:R2:W-:Y:S04]  /*05d0*/  REDG.E.ADD.F32.FTZ.RN.STRONG.GPU desc[UR12][R4.64+0x14], R19 ;  /* 0x00001413040079a6 */ /* 0x0085e8000c12f30c */
[----:B0-----:R-:W3:Y:S04]  /*05e0*/  LDG.E R11, desc[UR12][R6.64+0x18] ;  /* 0x0000180c060b7981 */ /* 0x001ee8000c1e1900 */
[----:B---3--:R2:W-:Y:S04]  /*05f0*/  REDG.E.ADD.F32.FTZ.RN.STRONG.GPU desc[UR12][R4.64+0x18], R11 ;  /* 0x0000180b040079a6 */ /* 0x0085e8000c12f30c */
[----:B-1----:R-:W3:Y:S01]  /*0600*/  LDG.E R9, desc[UR12][R6.64+0x1c] ;  /* 0x00001c0c06097981 */ /* 0x002ee2000c1e1900 */
[----:B------:R-:W-:-:S03]  /*0610*/  UIADD3 UR4, UPT, UPT, UR4, 0x8, URZ ;  /* 0x0000000804047890 */ /* 0x000fc6000fffe0ff */
[----:B---3--:R2:W-:Y:S09]  /*0620*/  REDG.E.ADD.F32.FTZ.RN.STRONG.GPU desc[UR12][R4.64+0x1c], R9 ;  /* 0x00001c09040079a6 */ /* 0x0085f2000c12f30c */
.L_x_82:
[----:B------:R-:W-:Y:S05]  /*0630*/  BRA.U !UP1, `(.L_x_79) ;  /* 0x0000000109887547 */ /* 0x000fea000b800000 */
[----:B------:R-:W-:Y:S02]  /*0640*/  UISETP.GE.U32.AND UP0, UPT, UR6, 0x4, UPT ;  /* 0x000000040600788c */ /* 0x000fe4000bf06070 */
[----:B------:R-:W-:-:S04]  /*0650*/  ULOP3.LUT UR5, UR7, 0x3, URZ, 0xc0, !UPT ;  /* 0x0000000307057892 */ /* 0x000fc8000f8ec0ff */
[----:B------:R-:W-:-:S03]  /*0660*/  UISETP.NE.AND UP1, UPT, UR5, URZ, UPT ;  /* 0x000000ff0500728c */ /* 0x000fc6000bf25270 */
[----:B------:R-:W-:Y:S08]  /*0670*/  BRA.U !UP0, `(.L_x_83) ;  /* 0x00000001083c7547 */ /* 0x000ff0000b800000 */
[----:B--2---:R-:W0:Y:S01]  /*0680*/  LDC.64 R4, c[0x0][0x380] ;  /* 0x0000e000ff047b82 */ /* 0x004e220000000a00 */
[----:B----4-:R-:W-:-:S05]  /*0690*/  IADD3 R7, PT, PT, R3, UR4, RZ ;  /* 0x0000000403077c10 */ /* 0x010fca000fffe0ff */
        /* <DEDUP_REMOVED lines=10> */
[----:B------:R-:W2:Y:S01]  /*0740*/  LDG.E R15, desc[UR12][R6.64+0xc] ;  /* 0x00000c0c060f7981 */ /* 0x000ea2000c1e1900 */
[----:B------:R-:W-:-:S03]  /*0750*/  UIADD3 UR4, UPT, UPT, UR4, 0x4, URZ ;  /* 0x0000000404047890 */ /* 0x000fc6000fffe0ff */
[----:B--2---:R0:W-:Y:S09]  /*0760*/  REDG.E.ADD.F32.FTZ.RN.STRONG.GPU desc[UR12][R4.64+0xc], R15 ;  /* 0x00000c0f040079a6 */ /* 0x0041f2000c12f30c */
.L_x_83:
[----:B------:R-:W-:Y:S05]  /*0770*/  BRA.U !UP1, `(.L_x_79) ;  /* 0x0000000109387547 */ /* 0x000fea000b800000 */
[----:B0-2---:R-:W0:Y:S01]  /*0780*/  LDC.64 R8, c[0x0][0x390] ;  /* 0x0000e400ff087b82 */ /* 0x005e220000000a00 */
[----:B------:R-:W-:Y:S01]  /*0790*/  IADD3 R11, PT, PT, R3, UR4, RZ ;  /* 0x00000004030b7c10 */ /* 0x000fe2000fffe0ff */
[----:B------:R-:W-:Y:S01]  /*07a0*/  UIADD3 UR5, UPT, UPT, -UR5, URZ, URZ ;  /* 0x000000ff05057290 */ /* 0x000fe2000fffe1ff */
[----:B----4-:R-:W-:-:S05]  /*07b0*/  IADD3 R13, PT, PT, R2, UR4, RZ ;  /* 0x00000004020d7c10 */ /* 0x010fca000fffe0ff */
[----:B------:R-:W1:Y:S06]  /*07c0*/  LDC.64 R6, c[0x0][0x380] ;  /* 0x0000e000ff067b82 */ /* 0x000e6c0000000a00 */
.L_x_84:
[----:B-1-3--:R-:W-:-:S06]  /*07d0*/  IMAD.WIDE R2, R11, 0x4, R6 ;  /* 0x000000040b027825 */ /* 0x00afcc00078e0206 */
[----:B------:R-:W2:Y:S01]  /*07e0*/  LDG.E R3, desc[UR12][R2.64] ;  /* 0x0000000c02037981 */ /* 0x000ea2000c1e1900 */
[----:B0-----:R-:W-:Y:S01]  /*07f0*/  IMAD.WIDE R4, R13, 0x4, R8 ;  /* 0x000000040d047825 */ /* 0x001fe200078e0208 */
[----:B------:R-:W-:-:S04]  /*0800*/  UIADD3 UR5, UPT, UPT, UR5, 0x1, URZ ;  /* 0x0000000105057890 */ /* 0x000fc8000fffe0ff */
[----:B------:R-:W-:Y:S01]  /*0810*/  UISETP.NE.AND UP0, UPT, UR5, URZ, UPT ;  /* 0x000000ff0500728c */ /* 0x000fe2000bf05270 */
[----:B--2---:R3:W-:Y:S01]  /*0820*/  REDG.E.ADD.F32.FTZ.RN.STRONG.GPU desc[UR12][R4.64], R3 ;  /* 0x00000003040079a6 */ /* 0x0047e2000c12f30c */
[----:B------:R-:W-:Y:S02]  /*0830*/  IADD3 R11, PT, PT, R11, 0x1, RZ ;  /* 0x000000010b0b7810 */ /* 0x000fe40007ffe0ff */
[----:B------:R-:W-:-:S05]  /*0840*/  IADD3 R13, PT, PT, R13, 0x1, RZ ;  /* 0x000000010d0d7810 */ /* 0x000fca0007ffe0ff */
[----:B------:R-:W-:Y:S05]  /*0850*/  BRA.U UP0, `(.L_x_84) ;  /* 0xfffffffd00dc7547 */ /* 0x000fea000b83ffff */
.L_x_79:
[----:B---3--:R-:W1:Y:S01]  /*0860*/  LDC.64 R2, c[0x0][0x398] ;  /* 0x0000e600ff027b82 */ /* 0x008e620000000a00 */
[----:B0-2---:R-:W-:Y:S02]  /*0870*/  HFMA2 R5, -RZ, RZ, 0, 5.9604644775390625e-08 ;  /* 0x00000001ff057431 */ /* 0x005fe400000001ff */
[----:B-1---5:R-:W-:-:S05]  /*0880*/  IMAD.WIDE R2, R0, 0x4, R2 ;  /* 0x0000000400027825 */ /* 0x022fca00078e0202 */
[----:B------:R-:W-:Y:S01]  /*0890*/  REDG.E.ADD.STRONG.GPU desc[UR12][R2.64], R5 ;  /* 0x000000050200798e */ /* 0x000fe2000c12e10c */
[----:B------:R-:W-:Y:S05]  /*08a0*/  EXIT ;  /* 0x000000000000794d */ /* 0x000fea0003800000 */
.L_x_85:
        /* <DEDUP_REMOVED lines=13> */
.L_x_95:


//--------------------- .text._Z31kMeansClusterAssignmentGeodesicPKfPiii --------------------------
	.section	.text._Z31kMeansClusterAssignmentGeodesicPKfPiii,"ax",@progbits
	.align	128
        .global         _Z31kMeansClusterAssignmentGeodesicPKfPiii
        .type           _Z31kMeansClusterAssignmentGeodesicPKfPiii,@function
        .size           _Z31kMeansClusterAssignmentGeodesicPKfPiii,(.L_x_96 - _Z31kMeansClusterAssignmentGeodesicPKfPiii)
        .other          _Z31kMeansClusterAssignmentGeodesicPKfPiii,@"STO_CUDA_ENTRY STV_DEFAULT"
_Z31kMeansClusterAssignmentGeodesicPKfPiii:
.text._Z31kMeansClusterAssignmentGeodesicPKfPiii:
[----:B------:R-:W-:Y:S01]  /*0000*/  LDC R1, c[0x0][0x37c] ;  /* 0x0000df00ff017b82 */ /* 0x000fe20000000800 */
[----:B------:R-:W0:Y:S07]  /*0010*/  S2R R2, SR_TID.X ;  /* 0x0000000000027919 */ /* 0x000e2e0000002100 */
[----:B------:R-:W0:Y:S08]  /*0020*/  S2UR UR4, SR_CTAID.X ;  /* 0x00000000000479c3 */ /* 0x000e300000002500 */
[----:B------:R-:W0:Y:S08]  /*0030*/  LDC R3, c[0x0][0x360] ;  /* 0x0000d800ff037b82 */ /* 0x000e300000000800 */
[----:B------:R-:W1:Y:S01]  /*0040*/  LDC R0, c[0x0][0x390] ;  /* 0x0000e400ff007b82 */ /* 0x000e620000000800 */
[----:B0-----:R-:W-:-:S05]  /*0050*/  IMAD R3, R3, UR4, R2 ;  /* 0x0000000403037c24 */ /* 0x001fca000f8e0202 */
[----:B-1----:R-:W-:-:S13]  /*0060*/  ISETP.GE.AND P0, PT, R3, R0, PT ;  /* 0x000000000300720c */ /* 0x002fda0003f06270 */
[----:B------:R-:W-:Y:S05]  /*0070*/  @P0 EXIT ;  /* 0x000000000000094d */ /* 0x000fea0003800000 */
[----:B------:R-:W0:Y:S01]  /*0080*/  LDCU UR4, c[0x0][0x394] ;  /* 0x00007280ff0477ac */ /* 0x000e220008000800 */
[----:B------:R-:W-:Y:S01]  /*0090*/  IMAD.MOV.U32 R5, RZ, RZ, -0x1 ;  /* 0xffffffffff057424 */ /* 0x000fe200078e00ff */
[----:B------:R-:W1:Y:S01]  /*00a0*/  LDCU.64 UR8, c[0x0][0x358] ;  /* 0x00006b00ff0877ac */ /* 0x000e620008000a00 */
[----:B0-----:R-:W-:-:S09]  /*00b0*/  UISETP.GE.AND UP0, UPT, UR4, 0x1, UPT ;  /* 0x000000010400788c */ /* 0x001fd2000bf06270 */
[----:B-1----:R-:W-:Y:S05]  /*00c0*/  BRA.U !UP0, `(.L_x_86) ;  /* 0x0000000908f07547 */ /* 0x002fea000b800000 */
[----:B------:R-:W-:Y:S01]  /*00d0*/  UISETP.GE.U32.AND UP0, UPT, UR4, 0x10, UPT ;  /* 0x000000100400788c */ /* 0x000fe2000bf06070 */
[----:B------:R-:W-:Y:S01]  /*00e0*/  IMAD.MOV.U32 R6, RZ, RZ, 0x7149f2ca ;  /* 0x7149f2caff067424 */ /* 0x000fe200078e00ff */
[----:B------:R-:W-:Y:S01]  /*00f0*/  ULOP3.LUT UR5, UR4, 0xf, URZ, 0xc0, !UPT ;  /* 0x0000000f04057892 */ /* 0x000fe2000f8ec0ff */
[----:B------:R-:W-:Y:S02]  /*0100*/  IMAD.MOV.U32 R5, RZ, RZ, -0x1 ;  /* 0xffffffffff057424 */ /* 0x000fe400078e00ff */
[----:B------:R-:W-:Y:S01]  /*0110*/  IMAD.MOV.U32 R4, RZ, RZ, RZ ;  /* 0x000000ffff047224 */ /* 0x000fe200078e00ff */
[----:B------:R-:W-:-:S03]  /*0120*/  UISETP.NE.AND UP1, UPT, UR5, URZ, UPT ;  /* 0x000000ff0500728c */ /* 0x000fc6000bf25270 */
[----:B------:R-:W-:Y:S08]  /*0130*/  BRA.U !UP0, `(.L_x_87) ;  /* 0x00000005086c7547 */ /* 0x000ff0000b800000 */
[----:B------:R-:W0:Y:S01]  /*0140*/  LDC.64 R14, c[0x0][0x380] ;  /* 0x0000e000ff0e7b82 */ /* 0x000e220000000a00 */
[----:B------:R-:W-:Y:S01]  /*0150*/  ULOP3.LUT UR6, UR4, 0x7ffffff0, URZ, 0xc0, !UPT ;  /* 0x7ffffff004067892 */ /* 0x000fe2000f8ec0ff */
[----:B------:R-:W-:Y:S02]  /*0160*/  HFMA2 R2, -RZ, RZ, 0, 0 ;  /* 0x00000000ff027431 */ /* 0x000fe400000001ff */
[----:B------:R-:W-:Y:S02]  /*0170*/  IMAD.MOV.U32 R6, RZ, RZ, 0x7149f2ca ;  /* 0x7149f2caff067424 */ /* 0x000fe400078e00ff */
[----:B------:R-:W-:Y:S02]  /*0180*/  IMAD.MOV.U32 R5, RZ, RZ, -0x1 ;  /* 0xffffffffff057424 */ /* 0x000fe400078e00ff */
[----:B------:R-:W-:Y:S02]  /*0190*/  IMAD.MOV.U32 R7, RZ, RZ, R3 ;  /* 0x000000ffff077224 */ /* 0x000fe400078e0003 */
[----:B------:R-:W-:-:S07]  /*01a0*/  IMAD.U32 R4, RZ, RZ, UR6 ;  /* 0x00000006ff047e24 */ /* 0x000fce000f8e00ff */
.L_x_88:
[----:B0-----:R-:W-:-:S05]  /*01b0*/  IMAD.WIDE R10, R7, 0x4, R14 ;  /* 0x00000004070a7825 */ /* 0x001fca00078e020e */
[----:B------:R0:W2:Y:S01]  /*01c0*/  LDG.E R9, desc[UR8][R10.64] ;  /* 0x000000080a097981 */ /* 0x0000a2000c1e1900 */
[----:B------:R-:W-:-:S05]  /*01d0*/  IMAD.WIDE R12, R0, 0x4, R10 ;  /* 0x00000004000c7825 */ /* 0x000fca00078e020a */
[----:B------:R-:W3:Y:S01]  /*01e0*/  LDG.E R8, desc[UR8][R12.64] ;  /* 0x000000080c087981 */ /* 0x000ee2000c1e1900 */
[----:B------:R-:W-:-:S05]  /*01f0*/  IMAD.WIDE R18, R0, 0x4, R12 ;  /* 0x0000000400127825 */ /* 0x000fca00078e020c */
[----:B------:R-:W4:Y:S01]  /*0200*/  LDG.E R27, desc[UR8][R18.64] ;  /* 0x00000008121b7981 */ /* 0x000f22000c1e1900 */
[----:B------:R-:W-:-:S05]  /*0210*/  IMAD.WIDE R20, R0, 0x4, R18 ;  /* 0x0000000400147825 */ /* 0x000fca00078e0212 */
[----:B------:R-:W5:Y:S01]  /*0220*/  LDG.E R26, desc[UR8][R20.64] ;  /* 0x00000008141a7981 */ /* 0x000f62000c1e1900 */
[----:B0-----:R-:W-:-:S05]  /*0230*/  IMAD.WIDE R10, R0, 0x4, R20 ;  /* 0x00000004000a7825 */ /* 0x001fca00078e0214 */
[----:B------:R-:W5:Y:S01]  /*0240*/  LDG.E R25, desc[UR8][R10.64] ;  /* 0x000000080a197981 */ /* 0x000f62000c1e1900 */
[----:B------:R-:W-:-:S05]  /*0250*/  IMAD.WIDE R28, R0, 0x4, R10 ;  /* 0x00000004001c7825 */ /* 0x000fca00078e020a */
[----:B------:R0:W5:Y:S02]  /*0260*/  LDG.E R24, desc[UR8][R28.64] ;  /* 0x000000081c187981 */ /* 0x000164000c1e1900 */
[----:B0-----:R-:W-:-:S05]  /*0270*/  IMAD.WIDE R28, R0, 0x4, R28 ;  /* 0x00000004001c7825 */ /* 0x001fca00078e021c */
[----:B------:R-:W5:Y:S01]  /*0280*/  LDG.E R23, desc[UR8][R28.64] ;  /* 0x000000081c177981 */ /* 0x000f62000c1e1900 */
[----:B------:R-:W-:-:S05]  /*0290*/  IMAD.WIDE R16, R0, 0x4, R28 ;  /* 0x0000000400107825 */ /* 0x000fca00078e021c */
[----:B------:R-:W5:Y:S01]  /*02a0*/  LDG.E R22, desc[UR8][R16.64] ;  /* 0x0000000810167981 */ /* 0x000f62000c1e1900 */
[----:B------:R-:W-:-:S05]  /*02b0*/  IMAD.WIDE R18, R0, 0x4, R16 ;  /* 0x0000000400127825 */ /* 0x000fca00078e0210 */
        /* <DEDUP_REMOVED lines=8> */
[----:B------:R0:W5:Y:S02]  /*0340*/  LDG.E R28, desc[UR8][R16.64] ;  /* 0x00000008101c7981 */ /* 0x000164000c1e1900 */
[----:B0-----:R-:W-:-:S05]  /*0350*/  IMAD.WIDE R16, R0, 0x4, R16 ;  /* 0x0000000400107825 */ /* 0x001fca00078e0210 */
[----:B------:R-:W5:Y:S01]  /*0360*/  LDG.E R29, desc[UR8][R16.64] ;  /* 0x00000008101d7981 */ /* 0x000f62000c1e1900 */
[----:B------:R-:W-:-:S04]  /*0370*/  IMAD.WIDE R18, R0, 0x4, R16 ;  /* 0x0000000400127825 */ /* 0x000fc800078e0210 */
[C---:B------:R-:W-:Y:S01]  /*0380*/  IMAD.WIDE R20, R0.reuse, 0x4, R18 ;  /* 0x0000000400147825 */ /* 0x040fe200078e0212 */
[----:B------:R-:W5:Y:S05]  /*0390*/  LDG.E R16, desc[UR8][R18.64] ;  /* 0x0000000812107981 */ /* 0x000f6a000c1e1900 */
[----:B------:R-:W5:Y:S01]  /*03a0*/  LDG.E R20, desc[UR8][R20.64] ;  /* 0x0000000814147981 */ /* 0x000f62000c1e1900 */
[----:B------:R-:W-:Y:S01]  /*03b0*/  IMAD R7, R0, 0x10, R7 ;  /* 0x0000001000077824 */ /* 0x000fe200078e0207 */
[----:B--2---:R-:W-:-:S04]  /*03c0*/  FSETP.GEU.AND P3, PT, R9, R6, PT ;  /* 0x000000060900720b */ /* 0x004fc80003f6e000 */
[----:B------:R-:W-:Y:S02]  /*03d0*/  FSEL R9, R9, R6, !P3 ;  /* 0x0000000609097208 */ /* 0x000fe40005800000 */
[----:B------:R-:W-:Y:S02]  /*03e0*/  SEL R5, R2, R5, !P3 ;  /* 0x0000000502057207 */ /* 0x000fe40005800000 */
[----:B---3--:R-:W-:-:S04]  /*03f0*/  FSETP.GEU.AND P4, PT, R8, R9, PT ;  /* 0x000000090800720b */ /* 0x008fc80003f8e000 */
[----:B------:R-:W-:-:S04]  /*0400*/  FSEL R8, R8, R9, !P4 ;  /* 0x0000000908087208 */ /* 0x000fc80006000000 */
[----:B----4-:R-:W-:-:S04]  /*0410*/  FSETP.GEU.AND P5, PT, R27, R8, PT ;  /* 0x000000081b00720b */ /* 0x010fc80003fae000 */
[----:B------:R-:W-:Y:S01]  /*0420*/  FSEL R27, R27, R8, !P5 ;  /* 0x000000081b1b7208 */ /* 0x000fe20006800000 */
[----:B------:R-:W-:-:S03]  /*0430*/  @!P4 VIADD R5, R2, 0x1 ;  /* 0x000000010205c836 */ /* 0x000fc60000000000 */
[----:B-----5:R-:W-:-:S04]  /*0440*/  FSETP.GEU.AND P6, PT, R26, R27, PT ;  /* 0x0000001b1a00720b */ /* 0x020fc80003fce000 */
[----:B------:R-:W-:Y:S01]  /*0450*/  FSEL R26, R26, R27, !P6 ;  /* 0x0000001b1a1a7208 */ /* 0x000fe20007000000 */
[----:B------:R-:W-:-:S03]  /*0460*/  @!P5 VIADD R5, R2, 0x2 ;  /* 0x000000020205d836 */ /* 0x000fc60000000000 */
[----:B------:R-:W-:-:S04]  /*0470*/  FSETP.GEU.AND P0, PT, R25, R26, PT ;  /* 0x0000001a1900720b */ /* 0x000fc80003f0e000 */
[----:B------:R-:W-:Y:S01]  /*0480*/  FSEL R25, R25, R26, !P0 ;  /* 0x0000001a19197208 */ /* 0x000fe20004000000 */
[----:B------:R-:W-:-:S03]  /*0490*/  @!P6 VIADD R5, R2, 0x3 ;  /* 0x000000030205e836 */ /* 0x000fc60000000000 */
[----:B------:R-:W-:-:S04]  /*04a0*/  FSETP.GEU.AND P1, PT, R24, R25, PT ;  /* 0x000000191800720b */ /* 0x000fc80003f2e000 */
[----:B------:R-:W-:Y:S02]  /*04b0*/  FSEL R24, R24, R25, !P1 ;  /* 0x0000001918187208 */ /* 0x000fe40004800000 */
[----:B------:R-:W-:Y:S02]  /*04c0*/  @!P0 IADD3 R5, PT, PT, R2, 0x4, RZ ;  /* 0x0000000402058810 */ /* 0x000fe40007ffe0ff */
[----:B------:R-:W-:-:S04]  /*04d0*/  FSETP.GEU.AND P2, PT, R23, R24, PT ;  /* 0x000000181700720b */ /* 0x000fc80003f4e000 */
[----:B------:R-:W-:Y:S01]  /*04e0*/  FSEL R23, R23, R24, !P2 ;  /* 0x0000001817177208 */ /* 0x000fe20005000000 */
[----:B------:R-:W-:-:S03]  /*04f0*/  @!P1 VIADD R5, R2, 0x5 ;  /* 0x0000000502059836 */ /* 0x000fc60000000000 */
        /* <DEDUP_REMOVED lines=21> */
[----:B------:R-:W-:-:S05]  /*0650*/  FSETP.GEU.AND P3, PT, R16, R29, PT ;  /* 0x0000001d1000720b */ /* 0x000fca0003f6e000 */
[----:B------:R-:W-:Y:S01]  /*0660*/  @!P2 VIADD R5, R2, 0xd ;  /* 0x0000000d0205a836 */ /* 0x000fe20000000000 */
[----:B------:R-:W-:-:S04]  /*0670*/  FSEL R29, R16, R29, !P3 ;  /* 0x0000001d101d7208 */ /* 0x000fc80005800000 */
[----:B------:R-:W-:-:S04]  /*0680*/  FSETP.GEU.AND P0, PT, R20, R29, PT ;  /* 0x0000001d1400720b */ /* 0x000fc80003f0e000 */
[----:B------:R-:W-:Y:S01]  /*0690*/  FSEL R6, R20, R29, !P0 ;  /* 0x0000001d14067208 */ /* 0x000fe20004000000 */
[----:B------:R-:W-:-:S08]  /*06a0*/  @!P3 VIADD R5, R2, 0xe ;  /* 0x0000000e0205b836 */ /* 0x000fd00000000000 */
[C---:B------:R-:W-:Y:S01]  /*06b0*/  @!P0 VIADD R5, R2.reuse, 0xf ;  /* 0x0000000f02058836 */ /* 0x040fe20000000000 */
[----:B------:R-:W-:-:S04]  /*06c0*/  IADD3 R2, PT, PT, R2, 0x10, RZ ;  /* 0x0000001002027810 */ /* 0x000fc80007ffe0ff */
[----:B------:R-:W-:-:S13]  /*06d0*/  ISETP.NE.AND P1, PT, R2, R4, PT ;  /* 0x000000040200720c */ /* 0x000fda0003f25270 */
[----:B------:R-:W-:Y:S05]  /*06e0*/  @P1 BRA `(.L_x_88) ;  /* 0xfffffff800b01947 */ /* 0x000fea000383ffff */
.L_x_87:
[----:B------:R-:W-:Y:S05]  /*06f0*/  BRA.U !UP1, `(.L_x_86) ;  /* 0x0000000509647547 */ /* 0x000fea000b800000 */
[----:B------:R-:W-:Y:S02]  /*0700*/  UISETP.GE.U32.AND UP0, UPT, UR5, 0x8, UPT ;  /* 0x000000080500788c */ /* 0x000fe4000bf06070 */
[----:B------:R-:W-:-:S04]  /*0710*/  ULOP3.LUT UR6, UR4, 0x7, URZ, 0xc0, !UPT ;  /* 0x0000000704067892 */ /* 0x000fc8000f8ec0ff */
[----:B------:R-:W-:-:S03]  /*0720*/  UISETP.NE.AND UP1, UPT, UR6, URZ, UPT ;  /* 0x000000ff0600728c */ /* 0x000fc6000bf25270 */
[----:B------:R-:W-:Y:S08]  /*0730*/  BRA.U !UP0, `(.L_x_89) ;  /* 0x0000000108ac7547 */ /* 0x000ff0000b800000 */
[----:B------:R-:W0:Y:S01]  /*0740*/  LDC.64 R8, c[0x0][0x380] ;  /* 0x0000e000ff087b82 */ /* 0x000e220000000a00 */
[----:B------:R-:W-:-:S04]  /*0750*/  IMAD R7, R4, R0, R3 ;  /* 0x0000000004077224 */ /* 0x000fc800078e0203 */
[----:B0-----:R-:W-:-:S05]  /*0760*/  IMAD.WIDE R8, R7, 0x4, R8 ;  /* 0x0000000407087825 */ /* 0x001fca00078e0208 */
[----:B------:R0:W2:Y:S01]  /*0770*/  LDG.E R7, desc[UR8][R8.64] ;  /* 0x0000000808077981 */ /* 0x0000a2000c1e1900 */
[----:B------:R-:W-:-:S05]  /*0780*/  IMAD.WIDE R10, R0, 0x4, R8 ;  /* 0x00000004000a7825 */ /* 0x000fca00078e0208 */
[----:B------:R1:W3:Y:S01]  /*0790*/  LDG.E R21, desc[UR8][R10.64] ;  /* 0x000000080a157981 */ /* 0x0002e2000c1e1900 */
[----:B------:R-:W-:-:S05]  /*07a0*/  IMAD.WIDE R12, R0, 0x4, R10 ;  /* 0x00000004000c7825 */ /* 0x000fca00078e020a */
[----:B------:R-:W4:Y:S01]  /*07b0*/  LDG.E R23, desc[UR8][R12.64] ;  /* 0x000000080c177981 */ /* 0x000f22000c1e1900 */
[----:B------:R-:W-:-:S05]  /*07c0*/  IMAD.WIDE R14, R0, 0x4, R12 ;  /* 0x00000004000e7825 */ /* 0x000fca00078e020c */
[----:B------:R-:W5:Y:S01]  /*07d0*/  LDG.E R25, desc[UR8][R14.64] ;  /* 0x000000080e197981 */ /* 0x000f62000c1e1900 */
[----:B------:R-:W-:-:S05]  /*07e0*/  IMAD.WIDE R16, R0, 0x4, R14 ;  /* 0x0000000400107825 */ /* 0x000fca00078e020e */
[----:B------:R-:W5:Y:S01]  /*07f0*/  LDG.E R27, desc[UR8][R16.64] ;  /* 0x00000008101b7981 */ /* 0x000f62000c1e1900 */
[----:B------:R-:W-:-:S05]  /*0800*/  IMAD.WIDE R18, R0, 0x4, R16 ;  /* 0x0000000400127825 */ /* 0x000fca00078e0210 */
[----:B------:R-:W5:Y:S01]  /*0810*/  LDG.E R29, desc[UR8][R18.64] ;  /* 0x00000008121d7981 */ /* 0x000f62000c1e1900 */
[----:B0-----:R-:W-:-:S05]  /*0820*/  IMAD.WIDE R8, R0, 0x4, R18 ;  /* 0x0000000400087825 */ /* 0x001fca00078e0212 */
[----:B------:R-:W5:Y:S01]  /*0830*/  LDG.E R2, desc[UR8][R8.64] ;  /* 0x0000000808027981 */ /* 0x000f62000c1e1900 */
[----:B-1----:R-:W-:-:S06]  /*0840*/  IMAD.WIDE R10, R0, 0x4, R8 ;  /* 0x00000004000a7825 */ /* 0x002fcc00078e0208 */
[----:B------:R-:W5:Y:S01]  /*0850*/  LDG.E R11, desc[UR8][R10.64] ;  /* 0x000000080a0b7981 */ /* 0x000f62000c1e1900 */
        /* <DEDUP_REMOVED lines=22> */
[----:B------:R-:W-:-:S08]  /*09c0*/  @!P2 VIADD R5, R4, 0x6 ;  /* 0x000000060405a836 */ /* 0x000fd00000000000 */
[C---:B------:R-:W-:Y:S02]  /*09d0*/  @!P3 VIADD R5, R4.reuse, 0x7 ;  /* 0x000000070405b836 */ /* 0x040fe40000000000 */
[----:B------:R-:W-:-:S07]  /*09e0*/  VIADD R4, R4, 0x8 ;  /* 0x0000000804047836 */ /* 0x000fce0000000000 */
.L_x_89:
        /* <DEDUP_REMOVED lines=8> */
[----:B------:R-:W2:Y:S01]  /*0a70*/  LDG.E R7, desc[UR8][R8.64] ;  /* 0x0000000808077981 */ /* 0x000ea2000c1e1900 */
[----:B------:R-:W-:-:S05]  /*0a80*/  IMAD.WIDE R10, R0, 0x4, R8 ;  /* 0x00000004000a7825 */ /* 0x000fca00078e0208 */
[----:B------:R-:W3:Y:S01]  /*0a90*/  LDG.E R17, desc[UR8][R10.64] ;  /* 0x000000080a117981 */ /* 0x000ee2000c1e1900 */
[----:B------:R-:W-:-:S05]  /*0aa0*/  IMAD.WIDE R12, R0, 0x4, R10 ;  /* 0x00000004000c7825 */ /* 0x000fca00078e020a */
[----:B------:R-:W4:Y:S01]  /*0ab0*/  LDG.E R19, desc[UR8][R12.64] ;  /* 0x000000080c137981 */ /* 0x000f22000c1e1900 */
[----:B------:R-:W-:-:S06]  /*0ac0*/  IMAD.WIDE R14, R0, 0x4, R12 ;  /* 0x00000004000e7825 */ /* 0x000fcc00078e020c */
        /* <DEDUP_REMOVED lines=11> */
[----:B------:R-:W-:-:S08]  /*0b80*/  @!P2 VIADD R5, R4, 0x2 ;  /* 0x000000020405a836 */ /* 0x000fd00000000000 */
[C---:B------:R-:W-:Y:S01]  /*0b90*/  @!P3 IADD3 R5, PT, PT, R4.reuse, 0x3, RZ ;  /* 0x000000030405b810 */ /* 0x040fe20007ffe0ff */
[----:B------:R-:W-:-:S07]  /*0ba0*/  VIADD R4, R4, 0x4 ;  /* 0x0000000404047836 */ /* 0x000fce0000000000 */
.L_x_90:
[----:B------:R-:W-:Y:S05]  /*0bb0*/  BRA.U !UP1, `(.L_x_86) ;  /* 0x0000000109347547 */ /* 0x000fea000b800000 */
[----:B------:R-:W0:Y:S01]  /*0bc0*/  LDC.64 R10, c[0x0][0x380] ;  /* 0x0000e000ff0a7b82 */ /* 0x000e220000000a00 */
[----:B------:R-:W-:Y:S01]  /*0bd0*/  IMAD R7, R4, R0, R3 ;  /* 0x0000000004077224 */ /* 0x000fe200078e0203 */
[----:B------:R-:W-:-:S12]  /*0be0*/  UIADD3 UR4, UPT, UPT, -UR4, URZ, URZ ;  /* 0x000000ff04047290 */ /* 0x000fd8000fffe1ff */
.L_x_91:
[----:B0-----:R-:W-:-:S06]  /*0bf0*/  IMAD.WIDE R8, R7, 0x4, R10 ;  /* 0x0000000407087825 */ /* 0x001fcc00078e020a */
[----:B------:R-:W2:Y:S01]  /*0c00*/  LDG.E R9, desc[UR8][R8.64] ;  /* 0x0000000808097981 */ /* 0x000ea2000c1e1900 */
[----:B------:R-:W-:Y:S01]  /*0c10*/  UIADD3 UR4, UPT, UPT, UR4, 0x1, URZ ;  /* 0x0000000104047890 */ /* 0x000fe2000fffe0ff */
[----:B------:R-:W-:-:S03]  /*0c20*/  IMAD.IADD R7, R7, 0x1, R0 ;  /* 0x0000000107077824 */ /* 0x000fc600078e0200 */
[----:B------:R-:W-:Y:S01]  /*0c30*/  UISETP.NE.AND UP0, UPT, UR4, URZ, UPT ;  /* 0x000000ff0400728c */ /* 0x000fe2000bf05270 */
[----:B--2---:R-:W-:-:S04]  /*0c40*/  FSETP.GEU.AND P0, PT, R9, R6, PT ;  /* 0x000000060900720b */ /* 0x004fc80003f0e000 */
[C---:B------:R-:W-:Y:S01]  /*0c50*/  SEL R5, R4.reuse, R5, !P0 ;  /* 0x0000000504057207 */ /* 0x040fe20004000000 */
[----:B------:R-:W-:Y:S01]  /*0c60*/  VIADD R4, R4, 0x1 ;  /* 0x0000000104047836 */ /* 0x000fe20000000000 */
[----:B------:R-:W-:Y:S02]  /*0c70*/  FSEL R6, R9, R6, !P0 ;  /* 0x0000000609067208 */ /* 0x000fe40004000000 */
[----:B------:R-:W-:Y:S05]  /*0c80*/  BRA.U UP0, `(.L_x_91) ;  /* 0xfffffffd00d87547 */ /* 0x000fea000b83ffff */
.L_x_86:
[----:B------:R-:W0:Y:S02]  /*0c90*/  LDC.64 R6, c[0x0][0x388] ;  /* 0x0000e200ff067b82 */ /* 0x000e240000000a00 */
[----:B0-----:R-:W-:-:S05]  /*0ca0*/  IMAD.WIDE R2, R3, 0x4, R6 ;  /* 0x0000000403027825 */ /* 0x001fca00078e0206 */
[----:B------:R-:W-:Y:S01]  /*0cb0*/  STG.E desc[UR8][R2.64], R5 ;  /* 0x0000000502007986 */ /* 0x000fe2000c101908 */
[----:B------:R-:W-:Y:S05]  /*0cc0*/  EXIT ;  /* 0x000000000000794d */ /* 0x000fea0003800000 */
.L_x_92:
        /* <DEDUP_REMOVED lines=11> */
.L_x_96:


//--------------------- .nv.shared.reserved.0     --------------------------
	.section	.nv.shared.reserved.0,"aw",@nobits
	.weak		__nv_reservedSMEM_offset_0_alias
	.size		__nv_reservedSMEM_offset_0_alias, 0, 64
	.other		__nv_reservedSMEM_offset_0_alias,@"STO_CUDA_RESERVED_SHARED STV_DEFAULT"
__nv_reservedSMEM_offset_0_alias:
	.zero		0
	.zero		64


//--------------------- .nv.constant0._Z28kMeansCentroidUpdateGeodesicPfPKfPKiii --------------------------
	.section	.nv.constant0._Z28kMeansCentroidUpdateGeodesicPfPKfPKiii,"a",@progbits
	.sectionflags	@""
	.align	4
.nv.constant0._Z28kMeansCentroidUpdateGeodesicPfPKfPKiii:
	.zero		928


//--------------------- .nv.constant0._Z25kMeansCentroidSumGeodesicPKfPKiPfPiiii --------------------------
	.section	.nv.constant0._Z25kMeansCentroidSumGeodesicPKfPKiPfPiiii,"a",@progbits
	.sectionflags	@""
	.align	4
.nv.constant0._Z25kMeansCentroidSumGeodesicPKfPKiPfPiiii:
	.zero		940


//--------------------- .nv.constant0._Z31kMeansClusterAssignmentGeodesicPKfPiii --------------------------
	.section	.nv.constant0._Z31kMeansClusterAssignmentGeodesicPKfPiii,"a",@progbits
	.sectionflags	@""
	.align	4
.nv.constant0._Z31kMeansClusterAssignmentGeodesicPKfPiii:
	.zero		920


//--------------------- SYMBOLS --------------------------

	.type		.nv.reservedSmem.offset0,@object
	.size		.nv.reservedSmem.offset0,0x4
